	.target	sm_90a

	.elftype	@"ET_EXEC"


//--------------------- .note.nv.tkinfo           --------------------------
	.section	.note.nv.tkinfo,"",@"SHT_NOTE"
	.sectionflags	@"SHF_NOTE_NV_TKINFO"
	.tkinfo
        /*0018*/ 	.word	0x00000002
        /*0030*/ 	.string	""
        /*0030*/ 	.string	"ptxas"
        /*0030*/ 	.string	"Cuda compilation tools, release 13.0, V13.0.88"
        /*0030*/ 	.string	"Build cuda_13.0.r13.0/compiler.36424714_0"
        /*0030*/ 	.string	"-arch sm_90a -m 64 "



//--------------------- .note.nv.cuinfo           --------------------------
	.section	.note.nv.cuinfo,"",@"SHT_NOTE"
	.sectionflags	@"SHF_NOTE_NV_CUINFO"
        /*0018*/ 	.short	0x0002
        /*001a*/ 	.short	0x005a
        /*001c*/ 	.short	0x0082
	.zero		2


//--------------------- .nv.info                  --------------------------
	.section	.nv.info,"",@"SHT_CUDA_INFO"
	.align	4


	//----- nvinfo : EIATTR_REGCOUNT
	.align		4
        /*0000*/ 	.byte	0x04, 0x2f
        /*0002*/ 	.short	(.L_15 - .L_14)
	.align		4
.L_14:
        /*0004*/ 	.word	index@(_ZN7cutlass13device_kernelINS_4gemm6kernel13GemmUniversalIN4cute5tupleIJiiiiEEENS1_10collective13CollectiveMmaINS1_34MainloopSm90TmaGmmaWarpSpecializedILi9ENS5_IJNS4_1CILi2EEENSA_ILi4EEENSA_ILi1EEEEEENS1_35KernelTmaWarpSpecializedCooperativeEEENS5_IJNSA_ILi128EEENSA_ILi64EEENSA_ILi32EEEEEENS_10tfloat32_tENS5_IJlSD_lEEESL_SM_NS4_8TiledMMAINS4_8MMA_AtomIJNS4_4SM904GMMA29MMA_64x64x8_F32TF32TF32_SS_TNILNSQ_7ScaleInE1ELSS_1EEEEEENS4_6LayoutINS5_IJSB_SD_SD_EEENS5_IJSD_NSA_ILi0EEESX_EEEEENS5_IJNS4_10UnderscoreES10_S10_EEEEENS4_23SM90_TMA_LOAD_MULTICASTENS4_14ComposedLayoutINS4_7SwizzleILi3ELi4ELi3EEENS4_18smem_ptr_flag_bitsILi32EEENSV_INS5_IJNSA_ILi8EEESJ_EEENS5_IJSJ_SD_EEEEEEEvNS4_8identityES13_S1D_vS1E_EENS_8epilogue10collective6detail29Sm90TmaWarpSpecializedAdapterINS1H_15DefaultEpilogueISL_SM_SM_NS1G_6thread17LinearCombinationISL_Li1EffLNS1L_9ScaleType4KindE0ELNS_15FloatRoundStyleE2ESL_EENS1_15EpilogueDefaultEEEEEvvEEEEvNT_6ParamsE)
        /*0008*/ 	.word	0x000000a8


	//----- nvinfo : EIATTR_FRAME_SIZE
	.align		4
.L_15:
        /*000c*/ 	.byte	0x04, 0x11
        /*000e*/ 	.short	(.L_17 - .L_16)
	.align		4
.L_16:
        /*0010*/ 	.word	index@(_ZN7cutlass13device_kernelINS_4gemm6kernel13GemmUniversalIN4cute5tupleIJiiiiEEENS1_10collective13CollectiveMmaINS1_34MainloopSm90TmaGmmaWarpSpecializedILi9ENS5_IJNS4_1CILi2EEENSA_ILi4EEENSA_ILi1EEEEEENS1_35KernelTmaWarpSpecializedCooperativeEEENS5_IJNSA_ILi128EEENSA_ILi64EEENSA_ILi32EEEEEENS_10tfloat32_tENS5_IJlSD_lEEESL_SM_NS4_8TiledMMAINS4_8MMA_AtomIJNS4_4SM904GMMA29MMA_64x64x8_F32TF32TF32_SS_TNILNSQ_7ScaleInE1ELSS_1EEEEEENS4_6LayoutINS5_IJSB_SD_SD_EEENS5_IJSD_NSA_ILi0EEESX_EEEEENS5_IJNS4_10UnderscoreES10_S10_EEEEENS4_23SM90_TMA_LOAD_MULTICASTENS4_14ComposedLayoutINS4_7SwizzleILi3ELi4ELi3EEENS4_18smem_ptr_flag_bitsILi32EEENSV_INS5_IJNSA_ILi8EEESJ_EEENS5_IJSJ_SD_EEEEEEEvNS4_8identityES13_S1D_vS1E_EENS_8epilogue10collective6detail29Sm90TmaWarpSpecializedAdapterINS1H_15DefaultEpilogueISL_SM_SM_NS1G_6thread17LinearCombinationISL_Li1EffLNS1L_9ScaleType4KindE0ELNS_15FloatRoundStyleE2ESL_EENS1_15EpilogueDefaultEEEEEvvEEEEvNT_6ParamsE)
        /*0014*/ 	.word	0x00000000


	//----- nvinfo : EIATTR_MIN_STACK_SIZE
	.align		4
.L_17:
        /*0018*/ 	.byte	0x04, 0x12
        /*001a*/ 	.short	(.L_19 - .L_18)
	.align		4
.L_18:
        /*001c*/ 	.word	index@(_ZN7cutlass13device_kernelINS_4gemm6kernel13GemmUniversalIN4cute5tupleIJiiiiEEENS1_10collective13CollectiveMmaINS1_34MainloopSm90TmaGmmaWarpSpecializedILi9ENS5_IJNS4_1CILi2EEENSA_ILi4EEENSA_ILi1EEEEEENS1_35KernelTmaWarpSpecializedCooperativeEEENS5_IJNSA_ILi128EEENSA_ILi64EEENSA_ILi32EEEEEENS_10tfloat32_tENS5_IJlSD_lEEESL_SM_NS4_8TiledMMAINS4_8MMA_AtomIJNS4_4SM904GMMA29MMA_64x64x8_F32TF32TF32_SS_TNILNSQ_7ScaleInE1ELSS_1EEEEEENS4_6LayoutINS5_IJSB_SD_SD_EEENS5_IJSD_NSA_ILi0EEESX_EEEEENS5_IJNS4_10UnderscoreES10_S10_EEEEENS4_23SM90_TMA_LOAD_MULTICASTENS4_14ComposedLayoutINS4_7SwizzleILi3ELi4ELi3EEENS4_18smem_ptr_flag_bitsILi32EEENSV_INS5_IJNSA_ILi8EEESJ_EEENS5_IJSJ_SD_EEEEEEEvNS4_8identityES13_S1D_vS1E_EENS_8epilogue10collective6detail29Sm90TmaWarpSpecializedAdapterINS1H_15DefaultEpilogueISL_SM_SM_NS1G_6thread17LinearCombinationISL_Li1EffLNS1L_9ScaleType4KindE0ELNS_15FloatRoundStyleE2ESL_EENS1_15EpilogueDefaultEEEEEvvEEEEvNT_6ParamsE)
        /*0020*/ 	.word	0x00000000
.L_19:


//--------------------- .nv.compat                --------------------------
	.section	.nv.compat,"",@"SHT_CUDA_COMPAT_INFO"
	.align	4
        /*0000*/ 	.byte	0x02, 0x09, 0x01, 0x00, 0x02, 0x02, 0x04, 0x00, 0x02, 0x05, 0x05, 0x00, 0x03, 0x07, 0x01, 0x01
        /*0010*/ 	.byte	0x02, 0x03, 0x01, 0x00, 0x02, 0x06, 0x01, 0x00, 0x04, 0x0b, 0x08, 0x00, 0x00, 0x00, 0x00, 0x00
        /*0020*/ 	.byte	0x00, 0x00, 0x00, 0x00


//--------------------- .nv.info._ZN7cutlass13device_kernelINS_4gemm6kernel13GemmUniversalIN4cute5tupleIJiiiiEEENS1_10collective13CollectiveMmaINS1_34MainloopSm90TmaGmmaWarpSpecializedILi9ENS5_IJNS4_1CILi2EEENSA_ILi4EEENSA_ILi1EEEEEENS1_35KernelTmaWarpSpecializedCooperativeEEENS5_IJNSA_ILi128EEENSA_ILi64EEENSA_ILi32EEEEEENS_10tfloat32_tENS5_IJlSD_lEEESL_SM_NS4_8TiledMMAINS4_8MMA_AtomIJNS4_4SM904GMMA29MMA_64x64x8_F32TF32TF32_SS_TNILNSQ_7ScaleInE1ELSS_1EEEEEENS4_6LayoutINS5_IJSB_SD_SD_EEENS5_IJSD_NSA_ILi0EEESX_EEEEENS5_IJNS4_10UnderscoreES10_S10_EEEEENS4_23SM90_TMA_LOAD_MULTICASTENS4_14ComposedLayoutINS4_7SwizzleILi3ELi4ELi3EEENS4_18smem_ptr_flag_bitsILi32EEENSV_INS5_IJNSA_ILi8EEESJ_EEENS5_IJSJ_SD_EEEEEEEvNS4_8identityES13_S1D_vS1E_EENS_8epilogue10collective6detail29Sm90TmaWarpSpecializedAdapterINS1H_15DefaultEpilogueISL_SM_SM_NS1G_6thread17LinearCombinationISL_Li1EffLNS1L_9ScaleType4KindE0ELNS_15FloatRoundStyleE2ESL_EENS1_15EpilogueDefaultEEEEEvvEEEEvNT_6ParamsE --------------------------
	.section	.nv.info._ZN7cutlass13device_kernelINS_4gemm6kernel13GemmUniversalIN4cute5tupleIJiiiiEEENS1_10collective13CollectiveMmaINS1_34MainloopSm90TmaGmmaWarpSpecializedILi9ENS5_IJNS4_1CILi2EEENSA_ILi4EEENSA_ILi1EEEEEENS1_35KernelTmaWarpSpecializedCooperativeEEENS5_IJNSA_ILi128EEENSA_ILi64EEENSA_ILi32EEEEEENS_10tfloat32_tENS5_IJlSD_lEEESL_SM_NS4_8TiledMMAINS4_8MMA_AtomIJNS4_4SM904GMMA29MMA_64x64x8_F32TF32TF32_SS_TNILNSQ_7ScaleInE1ELSS_1EEEEEENS4_6LayoutINS5_IJSB_SD_SD_EEENS5_IJSD_NSA_ILi0EEESX_EEEEENS5_IJNS4_10UnderscoreES10_S10_EEEEENS4_23SM90_TMA_LOAD_MULTICASTENS4_14ComposedLayoutINS4_7SwizzleILi3ELi4ELi3EEENS4_18smem_ptr_flag_bitsILi32EEENSV_INS5_IJNSA_ILi8EEESJ_EEENS5_IJSJ_SD_EEEEEEEvNS4_8identityES13_S1D_vS1E_EENS_8epilogue10collective6detail29Sm90TmaWarpSpecializedAdapterINS1H_15DefaultEpilogueISL_SM_SM_NS1G_6thread17LinearCombinationISL_Li1EffLNS1L_9ScaleType4KindE0ELNS_15FloatRoundStyleE2ESL_EENS1_15EpilogueDefaultEEEEEvvEEEEvNT_6ParamsE,"",@"SHT_CUDA_INFO"
	.sectionflags	@""
	.align	4


	//----- nvinfo : EIATTR_CUDA_API_VERSION
	.align		4
        /*0000*/ 	.byte	0x04, 0x37
        /*0002*/ 	.short	(.L_21 - .L_20)
.L_20:
        /*0004*/ 	.word	0x00000082


	//----- nvinfo : EIATTR_KPARAM_INFO
	.align		4
.L_21:
        /*0008*/ 	.byte	0x04, 0x17
        /*000a*/ 	.short	(.L_23 - .L_22)
.L_22:
        /*000c*/ 	.word	0x00000000
        /*0010*/ 	.short	0x0000
        /*0012*/ 	.short	0x0070
        /*0014*/ 	.byte	0x00, 0xf0, 0x01, 0x10


	//----- nvinfo : EIATTR_SPARSE_MMA_MASK
	.align		4
.L_23:
        /*0018*/ 	.byte	0x03, 0x50
        /*001a*/ 	.short	0x0000


	//----- nvinfo : EIATTR_MAXREG_COUNT
	.align		4
        /*001c*/ 	.byte	0x03, 0x1b
        /*001e*/ 	.short	0x00a8


	//----- nvinfo : EIATTR_NUM_BARRIERS
	.align		4
        /*0020*/ 	.byte	0x02, 0x4c
        /*0022*/ 	.byte	0x01
	.zero		1


	//----- nvinfo : EIATTR_EXTERNS
	.align		4
        /*0024*/ 	.byte	0x04, 0x0f
        /*0026*/ 	.short	(.L_25 - .L_24)


	//   ....[0]....
	.align		4
.L_24:
        /*0028*/ 	.word	index@(__assertfail)


	//----- nvinfo : EIATTR_MERCURY_ISA_VERSION
	.align		4
.L_25:
        /*002c*/ 	.byte	0x03, 0x5f
        /*002e*/ 	.short	0x0101


	//----- nvinfo : EIATTR_INT_WARP_WIDE_INSTR_OFFSETS
	.align		4
        /*0030*/ 	.byte	0x04, 0x31
        /*0032*/ 	.short	(.L_27 - .L_26)


	//   ....[0]....
.L_26:
        /*0034*/ 	.word	0x00000550


	//   ....[1]....
        /*0038*/ 	.word	0x00000580


	//   ....[2]....
        /*003c*/ 	.word	0x00000740


	//----- nvinfo : EIATTR_COOP_GROUP_MASK_REGIDS
	.align		4
.L_27:
        /*0040*/ 	.byte	0x04, 0x29
        /*0042*/ 	.short	(.L_29 - .L_28)


	//   ....[0]....
.L_28:
        /*0044*/ 	.word	0xffffffff


	//   ....[1]....
        /*0048*/ 	.word	0xffffffff


	//   ....[2]....
        /*004c*/ 	.word	0xffffffff


	//   ....[3]....
        /*0050*/ 	.word	0xffffffff


	//   ....[4]....
        /*0054*/ 	.word	0xffffffff


	//   ....[5]....
        /*0058*/ 	.word	0xffffffff


	//----- nvinfo : EIATTR_COOP_GROUP_INSTR_OFFSETS
	.align		4
.L_29:
        /*005c*/ 	.byte	0x04, 0x28
        /*005e*/ 	.short	(.L_31 - .L_30)


	//   ....[0]....
.L_30:
        /*0060*/ 	.word	0x00000060


	//   ....[1]....
        /*0064*/ 	.word	0x00000070


	//   ....[2]....
        /*0068*/ 	.word	0x00000130


	//   ....[3]....
        /*006c*/ 	.word	0x000003a0


	//   ....[4]....
        /*0070*/ 	.word	0x000008c0


	//   ....[5]....
        /*0074*/ 	.word	0x00001300


	//----- nvinfo : EIATTR_REG_RECONFIG
	.align		4
.L_31:
        /*0078*/ 	.byte	0x01, 0x54
	.zero		2


	//----- nvinfo : EIATTR_SYSCALL_OFFSETS
	.align		4
        /*007c*/ 	.byte	0x04, 0x46
        /*007e*/ 	.short	(.L_33 - .L_32)


	//   ....[0]....
.L_32:
        /*0080*/ 	.word	0x000014c0


	//----- nvinfo : EIATTR_MBARRIER_INSTR_OFFSETS
	.align		4
.L_33:
        /*0084*/ 	.byte	0x04, 0x39
        /*0086*/ 	.short	(.L_35 - .L_34)


	//   ....[0]....
.L_34:
        /*0088*/ 	.word	0x00000250
        /*008c*/ 	.word	0x000000ff
        /*0090*/ 	.word	0x00000000
        /*0094*/ 	.short	0x0100
        /*0096*/ 	.byte	0x08
	.zero		1


	//   ....[1]....
        /*0098*/ 	.word	0x00000260
        /*009c*/ 	.word	0x000000ff
        /*00a0*/ 	.word	0x00000048
        /*00a4*/ 	.short	0x0100
        /*00a6*/ 	.byte	0x08
	.zero		1


	//   ....[2]....
        /*00a8*/ 	.word	0x00000270
        /*00ac*/ 	.word	0x000000ff
        /*00b0*/ 	.word	0x00000008
        /*00b4*/ 	.short	0x0100
        /*00b6*/ 	.byte	0x08
	.zero		1


	//   ....[3]....
        /*00b8*/ 	.word	0x00000280
        /*00bc*/ 	.word	0x000000ff
        /*00c0*/ 	.word	0x00000050
        /*00c4*/ 	.short	0x0100
        /*00c6*/ 	.byte	0x08
	.zero		1


	//   ....[4]....
        /*00c8*/ 	.word	0x00000290
        /*00cc*/ 	.word	0x000000ff
        /*00d0*/ 	.word	0x00000010
        /*00d4*/ 	.short	0x0100
        /*00d6*/ 	.byte	0x08
	.zero		1


	//   ....[5]....
        /*00d8*/ 	.word	0x000002a0
        /*00dc*/ 	.word	0x000000ff
        /*00e0*/ 	.word	0x00000058
        /*00e4*/ 	.short	0x0100
        /*00e6*/ 	.byte	0x08
	.zero		1


	//   ....[6]....
        /*00e8*/ 	.word	0x000002b0
        /*00ec*/ 	.word	0x000000ff
        /*00f0*/ 	.word	0x00000018
        /*00f4*/ 	.short	0x0100
        /*00f6*/ 	.byte	0x08
	.zero		1


	//   ....[7]....
        /*00f8*/ 	.word	0x000002c0
        /*00fc*/ 	.word	0x000000ff
        /*0100*/ 	.word	0x00000060
        /*0104*/ 	.short	0x0100
        /*0106*/ 	.byte	0x08
	.zero		1


	//   ....[8]....
        /*0108*/ 	.word	0x000002d0
        /*010c*/ 	.word	0x000000ff
        /*0110*/ 	.word	0x00000020
        /*0114*/ 	.short	0x0100
        /*0116*/ 	.byte	0x08
	.zero		1


	//   ....[9]....
        /*0118*/ 	.word	0x000002e0
        /*011c*/ 	.word	0x000000ff
        /*0120*/ 	.word	0x00000068
        /*0124*/ 	.short	0x0100
        /*0126*/ 	.byte	0x08
	.zero		1


	//   ....[10]....
        /*0128*/ 	.word	0x000002f0
        /*012c*/ 	.word	0x000000ff
        /*0130*/ 	.word	0x00000028
        /*0134*/ 	.short	0x0100
        /*0136*/ 	.byte	0x08
	.zero		1


	//   ....[11]....
        /*0138*/ 	.word	0x00000300
        /*013c*/ 	.word	0x000000ff
        /*0140*/ 	.word	0x00000070
        /*0144*/ 	.short	0x0100
        /*0146*/ 	.byte	0x08
	.zero		1


	//   ....[12]....
        /*0148*/ 	.word	0x00000310
        /*014c*/ 	.word	0x000000ff
        /*0150*/ 	.word	0x00000030
        /*0154*/ 	.short	0x0100
        /*0156*/ 	.byte	0x08
	.zero		1


	//   ....[13]....
        /*0158*/ 	.word	0x00000320
        /*015c*/ 	.word	0x000000ff
        /*0160*/ 	.word	0x00000078
        /*0164*/ 	.short	0x0100
        /*0166*/ 	.byte	0x08
	.zero		1


	//   ....[14]....
        /*0168*/ 	.word	0x00000330
        /*016c*/ 	.word	0x000000ff
        /*0170*/ 	.word	0x00000038
        /*0174*/ 	.short	0x0100
        /*0176*/ 	.byte	0x08
	.zero		1


	//   ....[15]....
        /*0178*/ 	.word	0x00000340
        /*017c*/ 	.word	0x000000ff
        /*0180*/ 	.word	0x00000080
        /*0184*/ 	.short	0x0100
        /*0186*/ 	.byte	0x08
	.zero		1


	//   ....[16]....
        /*0188*/ 	.word	0x00000350
        /*018c*/ 	.word	0x000000ff
        /*0190*/ 	.word	0x00000040
        /*0194*/ 	.short	0x0100
        /*0196*/ 	.byte	0x08
	.zero		1


	//   ....[17]....
        /*0198*/ 	.word	0x00000360
        /*019c*/ 	.word	0x000000ff
        /*01a0*/ 	.word	0x00000088
        /*01a4*/ 	.short	0x0100
        /*01a6*/ 	.byte	0x08
	.zero		1


	//   ....[18]....
        /*01a8*/ 	.word	0x000007c0
        /*01ac*/ 	.word	0x000000ff
        /*01b0*/ 	.word	0x000000a0
        /*01b4*/ 	.short	0x0100
        /*01b6*/ 	.byte	0x06
	.zero		1


	//   ....[19]....
        /*01b8*/ 	.word	0x00000850
        /*01bc*/ 	.word	0x000000ff
        /*01c0*/ 	.word	0x000000a8
        /*01c4*/ 	.short	0x0100
        /*01c6*/ 	.byte	0x06
	.zero		1


	//   ....[20]....
        /*01c8*/ 	.word	0x00001580
        /*01cc*/ 	.word	0x00000003
        /*01d0*/ 	.word	0x00000000
        /*01d4*/ 	.short	0x010a
        /*01d6*/ 	.byte	0x3f
	.zero		1


	//   ....[21]....
        /*01d8*/ 	.word	0x000015c0
        /*01dc*/ 	.word	0x00000003
        /*01e0*/ 	.word	0x00000000
        /*01e4*/ 	.short	0x010a
        /*01e6*/ 	.byte	0x3f
	.zero		1


	//   ....[22]....
        /*01e8*/ 	.word	0x00001990
        /*01ec*/ 	.word	0x00000005
        /*01f0*/ 	.word	0x00000000
        /*01f4*/ 	.short	0x010a
        /*01f6*/ 	.byte	0x3f
	.zero		1


	//   ....[23]....
        /*01f8*/ 	.word	0x000019d0
        /*01fc*/ 	.word	0x00000005
        /*0200*/ 	.word	0x00000000
        /*0204*/ 	.short	0x010a
        /*0206*/ 	.byte	0x3f
	.zero		1


	//   ....[24]....
        /*0208*/ 	.word	0x00001c30
        /*020c*/ 	.word	0x00000005
        /*0210*/ 	.word	0x00000000
        /*0214*/ 	.short	0x0101
        /*0216*/ 	.byte	0x3f
	.zero		1


	//   ....[25]....
        /*0218*/ 	.word	0x00001e50
        /*021c*/ 	.word	0x00000003
        /*0220*/ 	.word	0x00000000
        /*0224*/ 	.short	0x0101
        /*0226*/ 	.byte	0x3f
	.zero		1


	//   ....[26]....
        /*0228*/ 	.word	0x00005400
        /*022c*/ 	.word	0x0000000e
        /*0230*/ 	.word	0x00000048
        /*0234*/ 	.short	0x010a
        /*0236*/ 	.byte	0x3f
	.zero		1


	//   ....[27]....
        /*0238*/ 	.word	0x000057b0
        /*023c*/ 	.word	0x00000006
        /*0240*/ 	.word	0x000000a8
        /*0244*/ 	.short	0x0101
        /*0246*/ 	.byte	0x3f
	.zero		1


	//   ....[28]....
        /*0248*/ 	.word	0x00005ee0
        /*024c*/ 	.word	0x00000007
        /*0250*/ 	.word	0x00000000
        /*0254*/ 	.short	0x010a
        /*0256*/ 	.byte	0x3f
	.zero		1


	//   ....[29]....
        /*0258*/ 	.word	0x00005f60
        /*025c*/ 	.word	0x00000009
        /*0260*/ 	.word	0x00000000
        /*0264*/ 	.short	0x010a
        /*0266*/ 	.byte	0x3f
	.zero		1


	//   ....[30]....
        /*0268*/ 	.word	0x00005ff0
        /*026c*/ 	.word	0x00000006
        /*0270*/ 	.word	0x00000000
        /*0274*/ 	.short	0x010a
        /*0276*/ 	.byte	0x3f
	.zero		1


	//   ....[31]....
        /*0278*/ 	.word	0x00006080
        /*027c*/ 	.word	0x00000009
        /*0280*/ 	.word	0x00000000
        /*0284*/ 	.short	0x010a
        /*0286*/ 	.byte	0x3f
	.zero		1


	//   ....[32]....
        /*0288*/ 	.word	0x00006110
        /*028c*/ 	.word	0x00000006
        /*0290*/ 	.word	0x00000000
        /*0294*/ 	.short	0x010a
        /*0296*/ 	.byte	0x3f
	.zero		1


	//   ....[33]....
        /*0298*/ 	.word	0x000061a0
        /*029c*/ 	.word	0x00000009
        /*02a0*/ 	.word	0x00000000
        /*02a4*/ 	.short	0x010a
        /*02a6*/ 	.byte	0x3f
	.zero		1


	//   ....[34]....
        /*02a8*/ 	.word	0x00006230
        /*02ac*/ 	.word	0x00000006
        /*02b0*/ 	.word	0x00000000
        /*02b4*/ 	.short	0x010a
        /*02b6*/ 	.byte	0x3f
	.zero		1


	//   ....[35]....
        /*02b8*/ 	.word	0x000062c0
        /*02bc*/ 	.word	0x00000009
        /*02c0*/ 	.word	0x00000000
        /*02c4*/ 	.short	0x010a
        /*02c6*/ 	.byte	0x3f
	.zero		1


	//   ....[36]....
        /*02c8*/ 	.word	0x00006350
        /*02cc*/ 	.word	0x00000003
        /*02d0*/ 	.word	0x00000000
        /*02d4*/ 	.short	0x010a
        /*02d6*/ 	.byte	0x3f
	.zero		1


	//   ....[37]....
        /*02d8*/ 	.word	0x000063b0
        /*02dc*/ 	.word	0x00000003
        /*02e0*/ 	.word	0x00000000
        /*02e4*/ 	.short	0x010a
        /*02e6*/ 	.byte	0x3f
	.zero		1


	//   ....[38]....
        /*02e8*/ 	.word	0x00006400
        /*02ec*/ 	.word	0x00000005
        /*02f0*/ 	.word	0x00000000
        /*02f4*/ 	.short	0x010a
        /*02f6*/ 	.byte	0x3f
	.zero		1


	//   ....[39]....
        /*02f8*/ 	.word	0x000064d0
        /*02fc*/ 	.word	0x0000000e
        /*0300*/ 	.word	0x00000048
        /*0304*/ 	.short	0x010a
        /*0306*/ 	.byte	0x3f
	.zero		1


	//   ....[40]....
        /*0308*/ 	.word	0x000065a0
        /*030c*/ 	.word	0x00000007
        /*0310*/ 	.word	0x00000000
        /*0314*/ 	.short	0x010a
        /*0316*/ 	.byte	0x3f
	.zero		1


	//   ....[41]....
        /*0318*/ 	.word	0x000065f0
        /*031c*/ 	.word	0x00000009
        /*0320*/ 	.word	0x00000000
        /*0324*/ 	.short	0x010a
        /*0326*/ 	.byte	0x3f
	.zero		1


	//   ....[42]....
        /*0328*/ 	.word	0x00006640
        /*032c*/ 	.word	0x00000006
        /*0330*/ 	.word	0x00000000
        /*0334*/ 	.short	0x010a
        /*0336*/ 	.byte	0x3f
	.zero		1


	//   ....[43]....
        /*0338*/ 	.word	0x00006690
        /*033c*/ 	.word	0x00000009
        /*0340*/ 	.word	0x00000000
        /*0344*/ 	.short	0x010a
        /*0346*/ 	.byte	0x3f
	.zero		1


	//   ....[44]....
        /*0348*/ 	.word	0x000066e0
        /*034c*/ 	.word	0x00000006
        /*0350*/ 	.word	0x00000000
        /*0354*/ 	.short	0x010a
        /*0356*/ 	.byte	0x3f
	.zero		1


	//   ....[45]....
        /*0358*/ 	.word	0x00006730
        /*035c*/ 	.word	0x00000009
        /*0360*/ 	.word	0x00000000
        /*0364*/ 	.short	0x010a
        /*0366*/ 	.byte	0x3f
	.zero		1


	//   ....[46]....
        /*0368*/ 	.word	0x00006780
        /*036c*/ 	.word	0x00000006
        /*0370*/ 	.word	0x00000000
        /*0374*/ 	.short	0x010a
        /*0376*/ 	.byte	0x3f
	.zero		1


	//   ....[47]....
        /*0378*/ 	.word	0x000067d0
        /*037c*/ 	.word	0x00000009
        /*0380*/ 	.word	0x00000000
        /*0384*/ 	.short	0x010a
        /*0386*/ 	.byte	0x3f
	.zero		1


	//----- nvinfo : EIATTR_NUM_MBARRIERS
	.align		4
.L_35:
        /*0388*/ 	.byte	0x03, 0x38
        /*038a*/ 	.short	0x0014


	//----- nvinfo : EIATTR_EXIT_INSTR_OFFSETS
	.align		4
        /*038c*/ 	.byte	0x04, 0x1c
        /*038e*/ 	.short	(.L_37 - .L_36)


	//   ....[0]....
.L_36:
        /*0390*/ 	.word	0x00000a20


	//   ....[1]....
        /*0394*/ 	.word	0x00001230


	//   ....[2]....
        /*0398*/ 	.word	0x00004a40


	//   ....[3]....
        /*039c*/ 	.word	0x00004fa0


	//   ....[4]....
        /*03a0*/ 	.word	0x000063a0


	//----- nvinfo : EIATTR_MAX_THREADS
	.align		4
.L_37:
        /*03a4*/ 	.byte	0x04, 0x05
        /*03a6*/ 	.short	(.L_39 - .L_38)
.L_38:
        /*03a8*/ 	.word	0x00000180
        /*03ac*/ 	.word	0x00000001
        /*03b0*/ 	.word	0x00000001


	//----- nvinfo : EIATTR_CRS_STACK_SIZE
	.align		4
.L_39:
        /*03b4*/ 	.byte	0x04, 0x1e
        /*03b6*/ 	.short	(.L_41 - .L_40)
.L_40:
        /*03b8*/ 	.word	0x00000000


	//----- nvinfo : EIATTR_CBANK_PARAM_SIZE
	.align		4
.L_41:
        /*03bc*/ 	.byte	0x03, 0x19
        /*03be*/ 	.short	0x0470


	//----- nvinfo : EIATTR_PARAM_CBANK
	.align		4
        /*03c0*/ 	.byte	0x04, 0x0a
        /*03c2*/ 	.short	(.L_43 - .L_42)
	.align		4
.L_42:
        /*03c4*/ 	.word	index@(.nv.constant0._ZN7cutlass13device_kernelINS_4gemm6kernel13GemmUniversalIN4cute5tupleIJiiiiEEENS1_10collective13CollectiveMmaINS1_34MainloopSm90TmaGmmaWarpSpecializedILi9ENS5_IJNS4_1CILi2EEENSA_ILi4EEENSA_ILi1EEEEEENS1_35KernelTmaWarpSpecializedCooperativeEEENS5_IJNSA_ILi128EEENSA_ILi64EEENSA_ILi32EEEEEENS_10tfloat32_tENS5_IJlSD_lEEESL_SM_NS4_8TiledMMAINS4_8MMA_AtomIJNS4_4SM904GMMA29MMA_64x64x8_F32TF32TF32_SS_TNILNSQ_7ScaleInE1ELSS_1EEEEEENS4_6LayoutINS5_IJSB_SD_SD_EEENS5_IJSD_NSA_ILi0EEESX_EEEEENS5_IJNS4_10UnderscoreES10_S10_EEEEENS4_23SM90_TMA_LOAD_MULTICASTENS4_14ComposedLayoutINS4_7SwizzleILi3ELi4ELi3EEENS4_18smem_ptr_flag_bitsILi32EEENSV_INS5_IJNSA_ILi8EEESJ_EEENS5_IJSJ_SD_EEEEEEEvNS4_8identityES13_S1D_vS1E_EENS_8epilogue10collective6detail29Sm90TmaWarpSpecializedAdapterINS1H_15DefaultEpilogueISL_SM_SM_NS1G_6thread17LinearCombinationISL_Li1EffLNS1L_9ScaleType4KindE0ELNS_15FloatRoundStyleE2ESL_EENS1_15EpilogueDefaultEEEEEvvEEEEvNT_6ParamsE)
        /*03c8*/ 	.short	0x0210
        /*03ca*/ 	.short	0x0470


	//----- nvinfo : EIATTR_SW_WAR
	.align		4
.L_43:
        /*03cc*/ 	.byte	0x04, 0x36
        /*03ce*/ 	.short	(.L_45 - .L_44)
.L_44:
        /*03d0*/ 	.word	0x00000008
.L_45:


//--------------------- .nv.callgraph             --------------------------
	.section	.nv.callgraph,"",@"SHT_CUDA_CALLGRAPH"
	.align	4
	.sectionentsize	8
	.align		4
        /*0000*/ 	.word	0x00000000
	.align		4
        /*0004*/ 	.word	0xffffffff
	.align		4
        /*0008*/ 	.word	index@(_ZN7cutlass13device_kernelINS_4gemm6kernel13GemmUniversalIN4cute5tupleIJiiiiEEENS1_10collective13CollectiveMmaINS1_34MainloopSm90TmaGmmaWarpSpecializedILi9ENS5_IJNS4_1CILi2EEENSA_ILi4EEENSA_ILi1EEEEEENS1_35KernelTmaWarpSpecializedCooperativeEEENS5_IJNSA_ILi128EEENSA_ILi64EEENSA_ILi32EEEEEENS_10tfloat32_tENS5_IJlSD_lEEESL_SM_NS4_8TiledMMAINS4_8MMA_AtomIJNS4_4SM904GMMA29MMA_64x64x8_F32TF32TF32_SS_TNILNSQ_7ScaleInE1ELSS_1EEEEEENS4_6LayoutINS5_IJSB_SD_SD_EEENS5_IJSD_NSA_ILi0EEESX_EEEEENS5_IJNS4_10UnderscoreES10_S10_EEEEENS4_23SM90_TMA_LOAD_MULTICASTENS4_14ComposedLayoutINS4_7SwizzleILi3ELi4ELi3EEENS4_18smem_ptr_flag_bitsILi32EEENSV_INS5_IJNSA_ILi8EEESJ_EEENS5_IJSJ_SD_EEEEEEEvNS4_8identityES13_S1D_vS1E_EENS_8epilogue10collective6detail29Sm90TmaWarpSpecializedAdapterINS1H_15DefaultEpilogueISL_SM_SM_NS1G_6thread17LinearCombinationISL_Li1EffLNS1L_9ScaleType4KindE0ELNS_15FloatRoundStyleE2ESL_EENS1_15EpilogueDefaultEEEEEvvEEEEvNT_6ParamsE)
	.align		4
        /*000c*/ 	.word	index@(__assertfail)
	.align		4
        /*0010*/ 	.word	0x00000000
	.align		4
        /*0014*/ 	.word	0xfffffffe
	.align		4
        /*0018*/ 	.word	0x00000000
	.align		4
        /*001c*/ 	.word	0xfffffffd
	.align		4
        /*0020*/ 	.word	0x00000000
	.align		4
        /*0024*/ 	.word	0xfffffffc


//--------------------- .nv.constant4             --------------------------
	.section	.nv.constant4,"a",@progbits
	.align	8
	.align		8
.nv.constant4:
        /*0000*/ 	.dword	__assertfail
	.align		8
        /*0008*/ 	.dword	__unnamed_1
	.align		8
        /*0010*/ 	.dword	_ZN40_INTERNAL_b4bb628d_4_k_cu_24b21548_276754cuda3std3__45__cpo5beginE
	.align		8
        /*0018*/ 	.dword	_ZN40_INTERNAL_b4bb628d_4_k_cu_24b21548_276754cuda3std3__45__cpo3endE
	.align		8
        /*0020*/ 	.dword	_ZN40_INTERNAL_b4bb628d_4_k_cu_24b21548_276754cuda3std3__45__cpo6cbeginE
	.align		8
        /*0028*/ 	.dword	_ZN40_INTERNAL_b4bb628d_4_k_cu_24b21548_276754cuda3std3__45__cpo4cendE
	.align		8
        /*0030*/ 	.dword	_ZN40_INTERNAL_b4bb628d_4_k_cu_24b21548_276754cuda3std3__442_GLOBAL__N__b4bb628d_4_k_cu_24b21548_276756ignoreE
	.align		8
        /*0038*/ 	.dword	_ZN40_INTERNAL_b4bb628d_4_k_cu_24b21548_276754cuda3std3__419piecewise_constructE
	.align		8
        /*0040*/ 	.dword	_ZN40_INTERNAL_b4bb628d_4_k_cu_24b21548_276754cuda3std3__48in_placeE
	.align		8
        /*0048*/ 	.dword	_ZN40_INTERNAL_b4bb628d_4_k_cu_24b21548_276754cuda3std6ranges3__45__cpo4swapE
	.align		8
        /*0050*/ 	.dword	_ZN40_INTERNAL_b4bb628d_4_k_cu_24b21548_276754cuda3std6ranges3__45__cpo9iter_moveE
	.align		8
        /*0058*/ 	.dword	_ZN40_INTERNAL_b4bb628d_4_k_cu_24b21548_276754cute7productE
	.align		8
        /*0060*/ 	.dword	_ZN40_INTERNAL_b4bb628d_4_k_cu_24b21548_276754cute1_E
	.align		8
        /*0068*/ 	.dword	$str$22
	.align		8
        /*0070*/ 	.dword	$str$23


//--------------------- .text._ZN7cutlass13device_kernelINS_4gemm6kernel13GemmUniversalIN4cute5tupleIJiiiiEEENS1_10collective13CollectiveMmaINS1_34MainloopSm90TmaGmmaWarpSpecializedILi9ENS5_IJNS4_1CILi2EEENSA_ILi4EEENSA_ILi1EEEEEENS1_35KernelTmaWarpSpecializedCooperativeEEENS5_IJNSA_ILi128EEENSA_ILi64EEENSA_ILi32EEEEEENS_10tfloat32_tENS5_IJlSD_lEEESL_SM_NS4_8TiledMMAINS4_8MMA_AtomIJNS4_4SM904GMMA29MMA_64x64x8_F32TF32TF32_SS_TNILNSQ_7ScaleInE1ELSS_1EEEEEENS4_6LayoutINS5_IJSB_SD_SD_EEENS5_IJSD_NSA_ILi0EEESX_EEEEENS5_IJNS4_10UnderscoreES10_S10_EEEEENS4_23SM90_TMA_LOAD_MULTICASTENS4_14ComposedLayoutINS4_7SwizzleILi3ELi4ELi3EEENS4_18smem_ptr_flag_bitsILi32EEENSV_INS5_IJNSA_ILi8EEESJ_EEENS5_IJSJ_SD_EEEEEEEvNS4_8identityES13_S1D_vS1E_EENS_8epilogue10collective6detail29Sm90TmaWarpSpecializedAdapterINS1H_15DefaultEpilogueISL_SM_SM_NS1G_6thread17LinearCombinationISL_Li1EffLNS1L_9ScaleType4KindE0ELNS_15FloatRoundStyleE2ESL_EENS1_15EpilogueDefaultEEEEEvvEEEEvNT_6ParamsE --------------------------
	.section	.text._ZN7cutlass13device_kernelINS_4gemm6kernel13GemmUniversalIN4cute5tupleIJiiiiEEENS1_10collective13CollectiveMmaINS1_34MainloopSm90TmaGmmaWarpSpecializedILi9ENS5_IJNS4_1CILi2EEENSA_ILi4EEENSA_ILi1EEEEEENS1_35KernelTmaWarpSpecializedCooperativeEEENS5_IJNSA_ILi128EEENSA_ILi64EEENSA_ILi32EEEEEENS_10tfloat32_tENS5_IJlSD_lEEESL_SM_NS4_8TiledMMAINS4_8MMA_AtomIJNS4_4SM904GMMA29MMA_64x64x8_F32TF32TF32_SS_TNILNSQ_7ScaleInE1ELSS_1EEEEEENS4_6LayoutINS5_IJSB_SD_SD_EEENS5_IJSD_NSA_ILi0EEESX_EEEEENS5_IJNS4_10UnderscoreES10_S10_EEEEENS4_23SM90_TMA_LOAD_MULTICASTENS4_14ComposedLayoutINS4_7SwizzleILi3ELi4ELi3EEENS4_18smem_ptr_flag_bitsILi32EEENSV_INS5_IJNSA_ILi8EEESJ_EEENS5_IJSJ_SD_EEEEEEEvNS4_8identityES13_S1D_vS1E_EENS_8epilogue10collective6detail29Sm90TmaWarpSpecializedAdapterINS1H_15DefaultEpilogueISL_SM_SM_NS1G_6thread17LinearCombinationISL_Li1EffLNS1L_9ScaleType4KindE0ELNS_15FloatRoundStyleE2ESL_EENS1_15EpilogueDefaultEEEEEvvEEEEvNT_6ParamsE,"ax",@progbits
	.align	128
.text._ZN7cutlass13device_kernelINS_4gemm6kernel13GemmUniversalIN4cute5tupleIJiiiiEEENS1_10collective13CollectiveMmaINS1_34MainloopSm90TmaGmmaWarpSpecializedILi9ENS5_IJNS4_1CILi2EEENSA_ILi4EEENSA_ILi1EEEEEENS1_35KernelTmaWarpSpecializedCooperativeEEENS5_IJNSA_ILi128EEENSA_ILi64EEENSA_ILi32EEEEEENS_10tfloat32_tENS5_IJlSD_lEEESL_SM_NS4_8TiledMMAINS4_8MMA_AtomIJNS4_4SM904GMMA29MMA_64x64x8_F32TF32TF32_SS_TNILNSQ_7ScaleInE1ELSS_1EEEEEENS4_6LayoutINS5_IJSB_SD_SD_EEENS5_IJSD_NSA_ILi0EEESX_EEEEENS5_IJNS4_10UnderscoreES10_S10_EEEEENS4_23SM90_TMA_LOAD_MULTICASTENS4_14ComposedLayoutINS4_7SwizzleILi3ELi4ELi3EEENS4_18smem_ptr_flag_bitsILi32EEENSV_INS5_IJNSA_ILi8EEESJ_EEENS5_IJSJ_SD_EEEEEEEvNS4_8identityES13_S1D_vS1E_EENS_8epilogue10collective6detail29Sm90TmaWarpSpecializedAdapterINS1H_15DefaultEpilogueISL_SM_SM_NS1G_6thread17LinearCombinationISL_Li1EffLNS1L_9ScaleType4KindE0ELNS_15FloatRoundStyleE2ESL_EENS1_15EpilogueDefaultEEEEEvvEEEEvNT_6ParamsE:
        .type           _ZN7cutlass13device_kernelINS_4gemm6kernel13GemmUniversalIN4cute5tupleIJiiiiEEENS1_10collective13CollectiveMmaINS1_34MainloopSm90TmaGmmaWarpSpecializedILi9ENS5_IJNS4_1CILi2EEENSA_ILi4EEENSA_ILi1EEEEEENS1_35KernelTmaWarpSpecializedCooperativeEEENS5_IJNSA_ILi128EEENSA_ILi64EEENSA_ILi32EEEEEENS_10tfloat32_tENS5_IJlSD_lEEESL_SM_NS4_8TiledMMAINS4_8MMA_AtomIJNS4_4SM904GMMA29MMA_64x64x8_F32TF32TF32_SS_TNILNSQ_7ScaleInE1ELSS_1EEEEEENS4_6LayoutINS5_IJSB_SD_SD_EEENS5_IJSD_NSA_ILi0EEESX_EEEEENS5_IJNS4_10UnderscoreES10_S10_EEEEENS4_23SM90_TMA_LOAD_MULTICASTENS4_14ComposedLayoutINS4_7SwizzleILi3ELi4ELi3EEENS4_18smem_ptr_flag_bitsILi32EEENSV_INS5_IJNSA_ILi8EEESJ_EEENS5_IJSJ_SD_EEEEEEEvNS4_8identityES13_S1D_vS1E_EENS_8epilogue10collective6detail29Sm90TmaWarpSpecializedAdapterINS1H_15DefaultEpilogueISL_SM_SM_NS1G_6thread17LinearCombinationISL_Li1EffLNS1L_9ScaleType4KindE0ELNS_15FloatRoundStyleE2ESL_EENS1_15EpilogueDefaultEEEEEvvEEEEvNT_6ParamsE,@function
        .size           _ZN7cutlass13device_kernelINS_4gemm6kernel13GemmUniversalIN4cute5tupleIJiiiiEEENS1_10collective13CollectiveMmaINS1_34MainloopSm90TmaGmmaWarpSpecializedILi9ENS5_IJNS4_1CILi2EEENSA_ILi4EEENSA_ILi1EEEEEENS1_35KernelTmaWarpSpecializedCooperativeEEENS5_IJNSA_ILi128EEENSA_ILi64EEENSA_ILi32EEEEEENS_10tfloat32_tENS5_IJlSD_lEEESL_SM_NS4_8TiledMMAINS4_8MMA_AtomIJNS4_4SM904GMMA29MMA_64x64x8_F32TF32TF32_SS_TNILNSQ_7ScaleInE1ELSS_1EEEEEENS4_6LayoutINS5_IJSB_SD_SD_EEENS5_IJSD_NSA_ILi0EEESX_EEEEENS5_IJNS4_10UnderscoreES10_S10_EEEEENS4_23SM90_TMA_LOAD_MULTICASTENS4_14ComposedLayoutINS4_7SwizzleILi3ELi4ELi3EEENS4_18smem_ptr_flag_bitsILi32EEENSV_INS5_IJNSA_ILi8EEESJ_EEENS5_IJSJ_SD_EEEEEEEvNS4_8identityES13_S1D_vS1E_EENS_8epilogue10collective6detail29Sm90TmaWarpSpecializedAdapterINS1H_15DefaultEpilogueISL_SM_SM_NS1G_6thread17LinearCombinationISL_Li1EffLNS1L_9ScaleType4KindE0ELNS_15FloatRoundStyleE2ESL_EENS1_15EpilogueDefaultEEEEEvvEEEEvNT_6ParamsE,(.L_x_146 - _ZN7cutlass13device_kernelINS_4gemm6kernel13GemmUniversalIN4cute5tupleIJiiiiEEENS1_10collective13CollectiveMmaINS1_34MainloopSm90TmaGmmaWarpSpecializedILi9ENS5_IJNS4_1CILi2EEENSA_ILi4EEENSA_ILi1EEEEEENS1_35KernelTmaWarpSpecializedCooperativeEEENS5_IJNSA_ILi128EEENSA_ILi64EEENSA_ILi32EEEEEENS_10tfloat32_tENS5_IJlSD_lEEESL_SM_NS4_8TiledMMAINS4_8MMA_AtomIJNS4_4SM904GMMA29MMA_64x64x8_F32TF32TF32_SS_TNILNSQ_7ScaleInE1ELSS_1EEEEEENS4_6LayoutINS5_IJSB_SD_SD_EEENS5_IJSD_NSA_ILi0EEESX_EEEEENS5_IJNS4_10UnderscoreES10_S10_EEEEENS4_23SM90_TMA_LOAD_MULTICASTENS4_14ComposedLayoutINS4_7SwizzleILi3ELi4ELi3EEENS4_18smem_ptr_flag_bitsILi32EEENSV_INS5_IJNSA_ILi8EEESJ_EEENS5_IJSJ_SD_EEEEEEEvNS4_8identityES13_S1D_vS1E_EENS_8epilogue10collective6detail29Sm90TmaWarpSpecializedAdapterINS1H_15DefaultEpilogueISL_SM_SM_NS1G_6thread17LinearCombinationISL_Li1EffLNS1L_9ScaleType4KindE0ELNS_15FloatRoundStyleE2ESL_EENS1_15EpilogueDefaultEEEEEvvEEEEvNT_6ParamsE)
        .other          _ZN7cutlass13device_kernelINS_4gemm6kernel13GemmUniversalIN4cute5tupleIJiiiiEEENS1_10collective13CollectiveMmaINS1_34MainloopSm90TmaGmmaWarpSpecializedILi9ENS5_IJNS4_1CILi2EEENSA_ILi4EEENSA_ILi1EEEEEENS1_35KernelTmaWarpSpecializedCooperativeEEENS5_IJNSA_ILi128EEENSA_ILi64EEENSA_ILi32EEEEEENS_10tfloat32_tENS5_IJlSD_lEEESL_SM_NS4_8TiledMMAINS4_8MMA_AtomIJNS4_4SM904GMMA29MMA_64x64x8_F32TF32TF32_SS_TNILNSQ_7ScaleInE1ELSS_1EEEEEENS4_6LayoutINS5_IJSB_SD_SD_EEENS5_IJSD_NSA_ILi0EEESX_EEEEENS5_IJNS4_10UnderscoreES10_S10_EEEEENS4_23SM90_TMA_LOAD_MULTICASTENS4_14ComposedLayoutINS4_7SwizzleILi3ELi4ELi3EEENS4_18smem_ptr_flag_bitsILi32EEENSV_INS5_IJNSA_ILi8EEESJ_EEENS5_IJSJ_SD_EEEEEEEvNS4_8identityES13_S1D_vS1E_EENS_8epilogue10collective6detail29Sm90TmaWarpSpecializedAdapterINS1H_15DefaultEpilogueISL_SM_SM_NS1G_6thread17LinearCombinationISL_Li1EffLNS1L_9ScaleType4KindE0ELNS_15FloatRoundStyleE2ESL_EENS1_15EpilogueDefaultEEEEEvvEEEEvNT_6ParamsE,@"STO_CUDA_ENTRY STV_DEFAULT"
_ZN7cutlass13device_kernelINS_4gemm6kernel13GemmUniversalIN4cute5tupleIJiiiiEEENS1_10collective13CollectiveMmaINS1_34MainloopSm90TmaGmmaWarpSpecializedILi9ENS5_IJNS4_1CILi2EEENSA_ILi4EEENSA_ILi1EEEEEENS1_35KernelTmaWarpSpecializedCooperativeEEENS5_IJNSA_ILi128EEENSA_ILi64EEENSA_ILi32EEEEEENS_10tfloat32_tENS5_IJlSD_lEEESL_SM_NS4_8TiledMMAINS4_8MMA_AtomIJNS4_4SM904GMMA29MMA_64x64x8_F32TF32TF32_SS_TNILNSQ_7ScaleInE1ELSS_1EEEEEENS4_6LayoutINS5_IJSB_SD_SD_EEENS5_IJSD_NSA_ILi0EEESX_EEEEENS5_IJNS4_10UnderscoreES10_S10_EEEEENS4_23SM90_TMA_LOAD_MULTICASTENS4_14ComposedLayoutINS4_7SwizzleILi3ELi4ELi3EEENS4_18smem_ptr_flag_bitsILi32EEENSV_INS5_IJNSA_ILi8EEESJ_EEENS5_IJSJ_SD_EEEEEEEvNS4_8identityES13_S1D_vS1E_EENS_8epilogue10collective6detail29Sm90TmaWarpSpecializedAdapterINS1H_15DefaultEpilogueISL_SM_SM_NS1G_6thread17LinearCombinationISL_Li1EffLNS1L_9ScaleType4KindE0ELNS_15FloatRoundStyleE2ESL_EENS1_15EpilogueDefaultEEEEEvvEEEEvNT_6ParamsE:
[----:B------:R-:W0:Y:S01]  /*0000*/  LDC R1, c[0x0][0x28] ;  /* 0x00000a00ff017b82 */ /* 0x000e220000000800 */
[----:B------:R-:W1:Y:S01]  /*0010*/  S2R R18, SR_TID.X ;  /* 0x0000000000127919 */ /* 0x000e620000002100 */
[----:B------:R-:W-:Y:S01]  /*0020*/  ELECT P0, URZ, PT ;  /* 0x00000000003f782f */ /* 0x000fe20003800000 */
[----:B------:R-:W-:Y:S01]  /*0030*/  BSSY B0, `(.L_x_0) ;  /* 0x000000f000007945 */ /* 0x000fe20003800000 */
[--C-:B-1----:R-:W-:Y:S02]  /*0040*/  SHF.R.U32.HI R0, RZ, 0x5, R18.reuse ;  /* 0x00000005ff007819 */ /* 0x102fe40000011612 */
[----:B------:R-:W-:-:S03]  /*0050*/  SHF.R.U32.HI R3, RZ, 0x7, R18 ;  /* 0x00000007ff037819 */ /* 0x000fc60000011612 */
[----:B------:R-:W1:Y:S04]  /*0060*/  SHFL.IDX PT, R2, R0, RZ, 0x1f ;  /* 0x00001fff00027589 */ /* 0x000e6800000e0000 */
[----:B------:R2:W3:Y:S01]  /*0070*/  SHFL.IDX PT, R5, R3, RZ, 0x1f ;  /* 0x00001fff03057589 */ /* 0x0004e200000e0000 */
[----:B-1----:R-:W-:-:S13]  /*0080*/  ISETP.NE.OR P0, PT, R2, RZ, !P0 ;  /* 0x000000ff0200720c */ /* 0x002fda0004705670 */
[----:B0-23--:R-:W-:Y:S05]  /*0090*/  @P0 BRA `(.L_x_1) ;  /* 0x0000000000200947 */ /* 0x00dfea0003800000 */
[----:B------:R-:W-:Y:S02]  /*00a0*/  ULDC.64 UR4, c[0x0][0x198] ;  /* 0x0000660000047ab9 */ /* 0x000fe40000000a00 */
[----:B------:R-:W-:Y:S02]  /*00b0*/  UIADD3 UR6, UP0, UR4, 0xf0, URZ ;  /* 0x000000f004067890 */ /* 0x000fe4000ff1e03f */
[----:B------:R-:W-:Y:S02]  /*00c0*/  UIADD3 UR4, UP1, UR4, 0x1f0, URZ ;  /* 0x000001f004047890 */ /* 0x000fe4000ff3e03f */
[----:B------:R-:W-:Y:S02]  /*00d0*/  UIADD3.X UR7, URZ, UR5, URZ, UP0, !UPT ;  /* 0x000000053f077290 */ /* 0x000fe400087fe43f */
[----:B------:R-:W-:-:S07]  /*00e0*/  UIADD3.X UR5, URZ, UR5, URZ, UP1, !UPT ;  /* 0x000000053f057290 */ /* 0x000fce0008ffe43f */
[----:B------:R0:W-:Y:S02]  /*00f0*/  UTMACCTL.PF [UR6] ;  /* 0x00000000060079b9 */ /* 0x0001e40008040000 */
[----:B------:R0:W-:Y:S02]  /*0100*/  UTMACCTL.PF [UR4] ;  /* 0x00000000040079b9 */ /* 0x0001e40008040000 */
[----:B0-----:R-:W-:Y:S01]  /*0110*/  NOP ;  /* 0x0000000000007918 */ /* 0x001fe20000000000 */
.L_x_1:
[----:B------:R-:W-:Y:S05]  /*0120*/  BSYNC B0 ;  /* 0x0000000000007941 */ /* 0x000fea0003800000 */
.L_x_0:
[----:B------:R-:W0:Y:S02]  /*0130*/  SHFL.IDX PT, R3, R0, RZ, 0x1f ;  /* 0x00001fff00037589 */ /* 0x000e2400000e0000 */
[----:B0-----:R-:W-:-:S13]  /*0140*/  ISETP.NE.AND P0, PT, R3, RZ, PT ;  /* 0x000000ff0300720c */ /* 0x001fda0003f05270 */
[----:B------:R-:W-:Y:S05]  /*0150*/  @P0 BRA `(.L_x_2) ;  /* 0x00000000008c0947 */ /* 0x000fea0003800000 */
[----:B------:R-:W-:Y:S01]  /*0160*/  ELECT P0, URZ, PT ;  /* 0x00000000003f782f */ /* 0x000fe20003800000 */
[----:B------:R-:W-:-:S12]  /*0170*/  BSSY B0, `(.L_x_2) ;  /* 0x0000021000007945 */ /* 0x000fd80003800000 */
[----:B------:R-:W-:Y:S05]  /*0180*/  @!P0 BRA `(.L_x_3) ;  /* 0x00000000007c8947 */ /* 0x000fea0003800000 */
[----:B------:R-:W0:Y:S01]  /*0190*/  S2UR UR8, SR_CgaCtaId ;  /* 0x00000000000879c3 */ /* 0x000e220000008800 */
[----:B------:R-:W-:Y:S01]  /*01a0*/  UMOV UR4, 0x400 ;  /* 0x0000040000047882 */ /* 0x000fe20000000000 */
[----:B------:R-:W-:Y:S01]  /*01b0*/  UMOV UR5, 0x1 ;  /* 0x0000000100057882 */ /* 0x000fe20000000000 */
[----:B------:R-:W-:Y:S02]  /*01c0*/  UMOV UR6, 0xa ;  /* 0x0000000a00067882 */ /* 0x000fe40000000000 */
[----:B------:R-:W-:-:S04]  /*01d0*/  UIADD3 UR6, -UR6, 0x100000, URZ ;  /* 0x0010000006067890 */ /* 0x000fc8000fffe13f */
[----:B------:R-:W-:Y:S02]  /*01e0*/  USHF.L.U32 UR7, UR6, 0xb, URZ ;  /* 0x0000000b06077899 */ /* 0x000fe4000800063f */
[----:B------:R-:W-:Y:S02]  /*01f0*/  USHF.L.U32 UR6, UR6, 0x1, URZ ;  /* 0x0000000106067899 */ /* 0x000fe4000800063f */
[----:B0-----:R-:W-:Y:S02]  /*0200*/  ULEA UR8, UR8, UR4, 0x18 ;  /* 0x0000000408087291 */ /* 0x001fe4000f8ec03f */
[----:B------:R-:W-:-:S04]  /*0210*/  UIADD3 UR4, -UR5, 0x100000, URZ ;  /* 0x0010000005047890 */ /* 0x000fc8000fffe13f */
[----:B------:R-:W-:Y:S02]  /*0220*/  USHF.L.U32 UR5, UR4, 0xb, URZ ;  /* 0x0000000b04057899 */ /* 0x000fe4000800063f */
[----:B------:R-:W-:Y:S01]  /*0230*/  USHF.L.U32 UR4, UR4, 0x1, URZ ;  /* 0x0000000104047899 */ /* 0x000fe2000800063f */
[----:B------:R-:W0:Y:S11]  /*0240*/  FENCE.VIEW.ASYNC.S ;  /* 0x00000000000073c6 */ /* 0x000e360000000000 */
[----:B0-----:R0:W1:Y:S01]  /*0250*/  SYNCS.EXCH.64 URZ, [UR8], UR4 ;  /* 0x00000004083f75b2 */ /* 0x0010620008000100 */
[----:B------:R0:W2:Y:S01]  /*0260*/  SYNCS.EXCH.64 URZ, [UR8+0x48], UR6 ;  /* 0x00004806083f75b2 */ /* 0x0000a20008000100 */
[----:B------:R0:W3:Y:S01]  /*0270*/  SYNCS.EXCH.64 URZ, [UR8+0x8], UR4 ;  /* 0x00000804083f75b2 */ /* 0x0000e20008000100 */
[----:B------:R0:W4:Y:S01]  /*0280*/  SYNCS.EXCH.64 URZ, [UR8+0x50], UR6 ;  /* 0x00005006083f75b2 */ /* 0x0001220008000100 */
[----:B------:R0:W0:Y:S01]  /*0290*/  SYNCS.EXCH.64 URZ, [UR8+0x10], UR4 ;  /* 0x00001004083f75b2 */ /* 0x0000220008000100 */
        /* <DEDUP_REMOVED lines=13> */
[----:B------:R-:W-:Y:S01]  /*0370*/  NOP ;  /* 0x0000000000007918 */ /* 0x000fe20000000000 */
.L_x_3:
[----:B0-----:R-:W-:Y:S05]  /*0380*/  BSYNC B0 ;  /* 0x0000000000007941 */ /* 0x001fea0003800000 */
.L_x_2:
[----:B------:R-:W-:Y:S01]  /*0390*/  SHF.R.S32.HI R7, RZ, 0x1f, R18 ;  /* 0x0000001fff077819 */ /* 0x000fe20000011412 */
[----:B------:R-:W0:Y:S01]  /*03a0*/  SHFL.IDX PT, R0, R0, RZ, 0x1f ;  /* 0x00001fff00007589 */ /* 0x000e2200000e0000 */
[----:B------:R-:W5:Y:S01]  /*03b0*/  S2UR UR8, SR_CTAID.X ;  /* 0x00000000000879c3 */ /* 0x000f620000002500 */
[----:B------:R-:W-:Y:S02]  /*03c0*/  ELECT P0, URZ, PT ;  /* 0x00000000003f782f */ /* 0x000fe40003800000 */
[----:B------:R-:W-:Y:S01]  /*03d0*/  LEA.HI R7, R7, R18, RZ, 0x7 ;  /* 0x0000001207077211 */ /* 0x000fe200078f38ff */
[----:B------:R-:W1:Y:S01]  /*03e0*/  S2R R4, SR_CTAID.Y ;  /* 0x0000000000047919 */ /* 0x000e620000002600 */
[----:B------:R-:W-:Y:S01]  /*03f0*/  SHF.R.S32.HI R8, RZ, 0x1f, R3 ;  /* 0x0000001fff087819 */ /* 0x000fe20000011403 */
[----:B------:R-:W-:Y:S01]  /*0400*/  ULDC UR4, c[0x0][0x150] ;  /* 0x0000540000047ab9 */ /* 0x000fe20000000800 */
[----:B------:R-:W-:Y:S01]  /*0410*/  LOP3.LUT R7, R7, 0xffffff80, RZ, 0xc0, !PT ;  /* 0xffffff8007077812 */ /* 0x000fe200078ec0ff */
[----:B------:R-:W-:Y:S01]  /*0420*/  NOP ;  /* 0x0000000000007918 */ /* 0x000fe20000000000 */
[----:B------:R-:W-:Y:S01]  /*0430*/  LEA.HI R8, R8, R3, RZ, 0x2 ;  /* 0x0000000308087211 */ /* 0x000fe200078f10ff */
[----:B------:R-:W2:Y:S01]  /*0440*/  LDC R10, c[0x0][0x144] ;  /* 0x00005100ff0a7b82 */ /* 0x000ea20000000800 */
[----:B------:R-:W-:Y:S01]  /*0450*/  NOP ;  /* 0x0000000000007918 */ /* 0x000fe20000000000 */
[----:B------:R-:W-:Y:S01]  /*0460*/  IMAD.IADD R6, R18, 0x1, -R7 ;  /* 0x0000000112067824 */ /* 0x000fe200078e0a07 */
[----:B------:R-:W-:Y:S01]  /*0470*/  LOP3.LUT R8, R8, 0x3ffffffc, RZ, 0xc0, !PT ;  /* 0x3ffffffc08087812 */ /* 0x000fe200078ec0ff */
[----:B------:R-:W-:Y:S01]  /*0480*/  IMAD.MOV.U32 R23, RZ, RZ, 0x1 ;  /* 0x00000001ff177424 */ /* 0x000fe200078e00ff */
[----:B------:R-:W-:-:S02]  /*0490*/  ISETP.NE.AND P3, PT, R5, RZ, PT ;  /* 0x000000ff0500720c */ /* 0x000fc40003f65270 */
[----:B------:R-:W-:Y:S01]  /*04a0*/  SHF.R.S32.HI R7, RZ, 0x1f, R6 ;  /* 0x0000001fff077819 */ /* 0x000fe20000011406 */
[----:B------:R-:W-:Y:S01]  /*04b0*/  IMAD.IADD R8, R3, 0x1, -R8 ;  /* 0x0000000103087824 */ /* 0x000fe200078e0a08 */
[----:B------:R-:W3:Y:S02]  /*04c0*/  LDC R13, c[0x0][0x140] ;  /* 0x00005000ff0d7b82 */ /* 0x000ee40000000800 */
[----:B------:R-:W-:Y:S02]  /*04d0*/  LEA.HI R7, R7, R6, RZ, 0x3 ;  /* 0x0000000607077211 */ /* 0x000fe400078f18ff */
[----:B0-----:R-:W-:Y:S02]  /*04e0*/  ISETP.NE.OR P0, PT, R0, RZ, !P0 ;  /* 0x000000ff0000720c */ /* 0x001fe40004705670 */
[--C-:B------:R-:W-:Y:S02]  /*04f0*/  SHF.R.S32.HI R0, RZ, 0x3, R7.reuse ;  /* 0x00000003ff007819 */ /* 0x100fe40000011407 */
[----:B------:R-:W-:-:S02]  /*0500*/  SHF.R.S32.HI R7, RZ, 0x1f, R7 ;  /* 0x0000001fff077819 */ /* 0x000fc40000011407 */
[----:B-----5:R-:W-:Y:S02]  /*0510*/  I2FP.F32.U32 R9, UR8 ;  /* 0x0000000800097c45 */ /* 0x020fe40008201000 */
[----:B------:R-:W-:-:S03]  /*0520*/  LEA.HI R7, R7, R0, RZ, 0x2 ;  /* 0x0000000007077211 */ /* 0x000fc600078f10ff */
[----:B------:R-:W-:Y:S01]  /*0530*/  FMUL R9, R9, UR4 ;  /* 0x0000000409097c20 */ /* 0x000fe20008400000 */
[----:B------:R-:W-:Y:S01]  /*0540*/  LOP3.LUT R7, R7, 0xfffffffc, RZ, 0xc0, !PT ;  /* 0xfffffffc07077812 */ /* 0x000fe200078ec0ff */
[----:B------:R-:W-:Y:S01]  /*0550*/  VOTEU.ALL UP0, P0 ;  /* 0x00000000003f7886 */ /* 0x000fe20000000000 */
[----:B-1----:R-:W-:Y:S01]  /*0560*/  I2FP.F32.U32 R3, R4 ;  /* 0x0000000400037245 */ /* 0x002fe20000201000 */
[----:B------:R-:W-:Y:S01]  /*0570*/  ULDC UR4, c[0x0][0x154] ;  /* 0x0000550000047ab9 */ /* 0x000fe20000000800 */
[----:B------:R-:W-:Y:S01]  /*0580*/  VOTEU.ALL UP1, P0 ;  /* 0x00000000003f7886 */ /* 0x000fe20000020000 */
[----:B------:R-:W0:Y:S01]  /*0590*/  F2I.U32.TRUNC.NTZ R9, R9 ;  /* 0x0000000900097305 */ /* 0x000e22000020f000 */
[----:B------:R-:W-:Y:S01]  /*05a0*/  IMAD.IADD R7, R0, 0x1, -R7 ;  /* 0x0000000100077824 */ /* 0x000fe200078e0a07 */
[----:B------:R-:W1:Y:S01]  /*05b0*/  @!UP0 S2UR UR7, SR_CgaCtaId ;  /* 0x00000000000789c3 */ /* 0x000e620000008800 */
[----:B------:R-:W-:Y:S01]  /*05c0*/  FMUL R12, R3, UR4 ;  /* 0x00000004030c7c20 */ /* 0x000fe20008400000 */
[----:B------:R-:W-:Y:S01]  /*05d0*/  UMOV UR4, 0x20 ;  /* 0x0000002000047882 */ /* 0x000fe20000000000 */
[----:B------:R-:W-:Y:S01]  /*05e0*/  IMAD R8, R8, 0x4, R7 ;  /* 0x0000000408087824 */ /* 0x000fe200078e0207 */
[----:B------:R-:W-:Y:S01]  /*05f0*/  @!UP0 UMOV UR6, 0x400 ;  /* 0x0000040000068882 */ /* 0x000fe20000000000 */
[----:B------:R-:W-:-:S04]  /*0600*/  @!UP0 UIADD3 UR4, -UR4, 0x100000, URZ ;  /* 0x0010000004048890 */ /* 0x000fc8000fffe13f */
[----:B------:R-:W-:Y:S02]  /*0610*/  @!UP0 USHF.L.U32 UR5, UR4, 0xb, URZ ;  /* 0x0000000b04058899 */ /* 0x000fe4000800063f */
[----:B------:R-:W-:Y:S01]  /*0620*/  @!UP0 USHF.L.U32 UR4, UR4, 0x1, URZ ;  /* 0x0000000104048899 */ /* 0x000fe2000800063f */
[----:B---3--:R-:W-:Y:S01]  /*0630*/  ISETP.EQ.U32.AND P2, PT, R13, 0x1, PT ;  /* 0x000000010d00780c */ /* 0x008fe20003f42070 */
[----:B------:R-:W3:Y:S01]  /*0640*/  F2I.U32.TRUNC.NTZ R12, R12 ;  /* 0x0000000c000c7305 */ /* 0x000ee2000020f000 */
[----:B------:R-:W-:Y:S01]  /*0650*/  LEA.HI R0, R8, R8, RZ, 0x1 ;  /* 0x0000000808007211 */ /* 0x000fe200078f08ff */
[----:B------:R-:W5:Y:S03]  /*0660*/  LDC R7, c[0x0][0x148] ;  /* 0x00005200ff077b82 */ /* 0x000f660000000800 */
[----:B------:R-:W-:Y:S01]  /*0670*/  LOP3.LUT R11, R0, 0xfffffffe, RZ, 0xc0, !PT ;  /* 0xfffffffe000b7812 */ /* 0x000fe200078ec0ff */
[----:B0-----:R-:W-:Y:S01]  /*0680*/  IMAD.MOV R15, RZ, RZ, -R9 ;  /* 0x000000ffff0f7224 */ /* 0x001fe200078e0a09 */
[----:B------:R-:W-:-:S03]  /*0690*/  SHF.R.S32.HI R9, RZ, 0x1f, R2 ;  /* 0x0000001fff097819 */ /* 0x000fc60000011402 */
[----:B--2---:R-:W-:Y:S01]  /*06a0*/  IMAD R3, R10, R15, UR8 ;  /* 0x000000080a037e24 */ /* 0x004fe2000f8e020f */
[----:B------:R-:W-:Y:S01]  /*06b0*/  LEA.HI R9, R9, R2, RZ, 0x2 ;  /* 0x0000000209097211 */ /* 0x000fe200078f10ff */
[C---:B------:R-:W-:Y:S02]  /*06c0*/  IMAD.IADD R0, R8.reuse, 0x1, -R11 ;  /* 0x0000000108007824 */ /* 0x040fe400078e0a0b */
[----:B------:R-:W-:Y:S01]  /*06d0*/  IMAD.SHL.U32 R11, R8, 0x4, RZ ;  /* 0x00000004080b7824 */ /* 0x000fe200078e00ff */
[----:B------:R-:W-:Y:S01]  /*06e0*/  LOP3.LUT R9, R9, 0xfffffffc, RZ, 0xc0, !PT ;  /* 0xfffffffc09097812 */ /* 0x000fe200078ec0ff */
[----:B---3--:R-:W-:Y:S01]  /*06f0*/  IMAD.MOV R21, RZ, RZ, -R12 ;  /* 0x000000ffff157224 */ /* 0x008fe200078e0a0c */
[----:B------:R-:W-:Y:S01]  /*0700*/  ISETP.NE.AND P4, PT, R0, R3, PT ;  /* 0x000000030000720c */ /* 0x000fe20003f85270 */
[----:B-1----:R-:W-:Y:S01]  /*0710*/  @!UP0 ULEA UR6, UR7, UR6, 0x18 ;  /* 0x0000000607068291 */ /* 0x002fe2000f8ec03f */
[----:B------:R-:W-:Y:S01]  /*0720*/  LOP3.LUT R22, R8, 0xc, R11, 0x78, !PT ;  /* 0x0000000c08167812 */ /* 0x000fe200078e780b */
[----:B------:R-:W-:Y:S01]  /*0730*/  IMAD.IADD R0, R2, 0x1, -R9 ;  /* 0x0000000102007824 */ /* 0x000fe200078e0a09 */
[----:B------:R-:W-:Y:S01]  /*0740*/  VOTEU.ALL UP0, P0 ;  /* 0x00000000003f7886 */ /* 0x000fe20000000000 */
[----:B------:R-:W-:Y:S01]  /*0750*/  LOP3.LUT P0, RZ, R6, 0x7, RZ, 0xc0, !PT ;  /* 0x0000000706ff7812 */ /* 0x000fe2000780c0ff */
[----:B------:R-:W-:-:S02]  /*0760*/  VIADD R6, R5, 0xffffffff ;  /* 0xffffffff05067836 */ /* 0x000fc40000000000 */
[----:B------:R-:W-:Y:S01]  /*0770*/  ISETP.NE.AND P1, PT, R0, 0x3, PT ;  /* 0x000000030000780c */ /* 0x000fe20003f25270 */
[----:B-----5:R-:W-:Y:S01]  /*0780*/  IMAD R9, R7, R21, R4 ;  /* 0x0000001507097224 */ /* 0x020fe200078e0204 */
[----:B------:R-:W-:Y:S02]  /*0790*/  ISETP.LT.U32.AND P0, PT, R22, 0x8, !P0 ;  /* 0x000000081600780c */ /* 0x000fe40004701070 */
[----:B------:R-:W-:Y:S01]  /*07a0*/  ISETP.EQ.OR P1, PT, R0, RZ, !P1 ;  /* 0x000000ff0000720c */ /* 0x000fe20004f22670 */
[----:B------:R-:W0:Y:S02]  /*07b0*/  FENCE.VIEW.ASYNC.S ;  /* 0x00000000000073c6 */ /* 0x000e240000000000 */
[----:B0-----:R0:W1:Y:S01]  /*07c0*/  @!UP0 SYNCS.EXCH.64 URZ, [UR6+0xa0], UR4 ;  /* 0x0000a004063f85b2 */ /* 0x0010620008000100 */
[----:B------:R-:W-:Y:S02]  /*07d0*/  @P4 LEA.HI R2, R22, R22, RZ, 0x1 ;  /* 0x0000001616024211 */ /* 0x000fe400078f08ff */
[----:B------:R-:W-:-:S02]  /*07e0*/  ISETP.EQ.AND P1, PT, R5, RZ, P1 ;  /* 0x000000ff0500720c */ /* 0x000fc40000f22270 */
[----:B------:R-:W-:Y:S02]  /*07f0*/  @P4 SHF.R.S32.HI R2, RZ, 0x1, R2 ;  /* 0x00000001ff024819 */ /* 0x000fe40000011402 */
[----:B------:R-:W-:Y:S02]  /*0800*/  ISETP.GE.U32.AND P6, PT, R6, 0x2, PT ;  /* 0x000000020600780c */ /* 0x000fe40003fc6070 */
[----:B------:R-:W-:Y:S02]  /*0810*/  @P4 ISETP.NE.AND P5, PT, R2, R9, PT ;  /* 0x000000090200420c */ /* 0x000fe40003fa5270 */
[----:B------:R-:W-:Y:S02]  /*0820*/  SEL R2, RZ, 0x1, !P0 ;  /* 0x00000001ff027807 */ /* 0x000fe40004000000 */
[----:B------:R-:W-:Y:S02]  /*0830*/  @P4 SEL R23, RZ, 0x1, P5 ;  /* 0x00000001ff174807 */ /* 0x000fe40002800000 */
[----:B------:R-:W-:Y:S01]  /*0840*/  SEL R19, RZ, 0x1, !P1 ;  /* 0x00000001ff137807 */ /* 0x000fe20004800000 */
[----:B------:R0:W2:Y:S01]  /*0850*/  @!UP1 SYNCS.EXCH.64 URZ, [UR6+0xa8], UR4 ;  /* 0x0000a804063f95b2 */ /* 0x0000a20008000100 */
[----:B------:R-:W-:Y:S01]  /*0860*/  LOP3.LUT R23, R23, R2, RZ, 0xc0, !PT ;  /* 0x0000000217177212 */ /* 0x000fe200078ec0ff */
[----:B------:R-:W-:Y:S01]  /*0870*/  NOP ;  /* 0x0000000000007918 */ /* 0x000fe20000000000 */
[----:B------:R-:W-:Y:S01]  /*0880*/  SEL R19, R19, 0x2, P6 ;  /* 0x0000000213137807 */ /* 0x000fe20003000000 */
[----:B------:R-:W-:Y:S06]  /*0890*/  @!P2 BRA `(.L_x_4) ;  /* 0x000000000008a947 */ /* 0x000fec0003800000 */
[----:B-12-4-:R-:W-:Y:S01]  /*08a0*/  UCGABAR_ARV ;  /* 0x00000000000079c7 */ /* 0x016fe20008000000 */
[----:B------:R-:W-:Y:S05]  /*08b0*/  BRA `(.L_x_5) ;  /* 0x0000000000047947 */ /* 0x000fea0003800000 */
.L_x_4:
[----:B-12-4-:R-:W-:Y:S01]  /*08c0*/  NOP ;  /* 0x0000000000007918 */ /* 0x016fe20000000000 */
.L_x_5:
[----:B------:R-:W1:Y:S01]  /*08d0*/  LDC R2, c[0x0][0x65c] ;  /* 0x00019700ff027b82 */ /* 0x000e620000000800 */
[----:B------:R-:W-:Y:S02]  /*08e0*/  IMAD.U32 R8, RZ, RZ, UR8 ;  /* 0x00000008ff087e24 */ /* 0x000fe4000f8e00ff */
[----:B------:R-:W-:Y:S01]  /*08f0*/  IMAD.MOV.U32 R9, RZ, RZ, RZ ;  /* 0x000000ffff097224 */ /* 0x000fe200078e00ff */
[----:B-1----:R-:W-:-:S04]  /*0900*/  ISETP.NE.AND P1, PT, R2, 0x1, PT ;  /* 0x000000010200780c */ /* 0x002fc80003f25270 */
[----:B------:R-:W-:-:S09]  /*0910*/  P2R R5, PR, RZ, 0x2 ;  /* 0x00000002ff057803 */ /* 0x000fd20000000000 */
[----:B------:R-:W1:Y:S01]  /*0920*/  @P1 LDC R17, c[0x0][0x10] ;  /* 0x00000400ff111b82 */ /* 0x000e620000000800 */
[----:B------:R-:W-:Y:S02]  /*0930*/  @P1 IMAD.MOV.U32 R5, RZ, RZ, RZ ;  /* 0x000000ffff051224 */ /* 0x000fe400078e00ff */
[----:B------:R-:W-:-:S05]  /*0940*/  @P1 IMAD.MOV.U32 R13, RZ, RZ, RZ ;  /* 0x000000ffff0d1224 */ /* 0x000fca00078e00ff */
[----:B------:R-:W2:Y:S01]  /*0950*/  @!P1 LDC R11, c[0x0][0xc] ;  /* 0x00000300ff0b9b82 */ /* 0x000ea20000000800 */
[----:B-1----:R-:W-:-:S04]  /*0960*/  @P1 IMAD.WIDE.U32 R16, R17, UR8, R4 ;  /* 0x0000000811101c25 */ /* 0x002fc8000f8e0004 */
[----:B------:R-:W-:Y:S02]  /*0970*/  @P1 IMAD.IADD R17, R17, 0x1, R13 ;  /* 0x0000000111111824 */ /* 0x000fe400078e020d */
[----:B--2---:R-:W-:-:S04]  /*0980*/  @!P1 IMAD.WIDE.U32 R8, R4, R11, R8 ;  /* 0x0000000b04089225 */ /* 0x004fc800078e0008 */
[----:B------:R-:W-:Y:S02]  /*0990*/  @!P1 IMAD.MOV.U32 R16, RZ, RZ, R8 ;  /* 0x000000ffff109224 */ /* 0x000fe400078e0008 */
[----:B------:R-:W-:Y:S01]  /*09a0*/  @!P1 IMAD.MOV.U32 R17, RZ, RZ, R9 ;  /* 0x000000ffff119224 */ /* 0x000fe200078e0009 */
[----:B------:R-:W-:Y:S06]  /*09b0*/  @!P2 BRA `(.L_x_6) ;  /* 0x00000000000ca947 */ /* 0x000fec0003800000 */
[----:B------:R-:W-:Y:S01]  /*09c0*/  UCGABAR_WAIT ;  /* 0x0000000000007dc7 */ /* 0x000fe20008000000 */
[----:B------:R-:W-:Y:S01]  /*09d0*/  CCTL.IVALL ;  /* 0x00000000ff00798f */ /* 0x000fe20002000000 */
[----:B------:R-:W-:Y:S05]  /*09e0*/  BRA `(.L_x_7) ;  /* 0x0000000000047947 */ /* 0x000fea0003800000 */
.L_x_6:
[----:B------:R-:W-:Y:S06]  /*09f0*/  BAR.SYNC.DEFER_BLOCKING 0x0 ;  /* 0x0000000000007b1d */ /* 0x000fec0000010000 */
.L_x_7:
[----:B------:R-:W-:Y:S05]  /*0a00*/  @!P3 BRA `(.L_x_8) ;  /* 0x000000400010b947 */ /* 0x000fea0003800000 */
[----:B------:R-:W-:-:S13]  /*0a10*/  ISETP.GT.U32.AND P0, PT, R6, 0x1, PT ;  /* 0x000000010600780c */ /* 0x000fda0003f04070 */
[----:B0-----:R-:W-:Y:S05]  /*0a20*/  @P0 EXIT ;  /* 0x000000000000094d */ /* 0x001fea0003800000 */
[----:B------:R-:W-:Y:S01]  /*0a30*/  ULDC.64 UR4, c[0x0][0x650] ;  /* 0x0001940000047ab9 */ /* 0x000fe20000000a00 */
[----:B------:R-:W-:Y:S01]  /*0a40*/  PRMT R0, RZ, 0x7610, R0 ;  /* 0x00007610ff007816 */ /* 0x000fe20000000000 */
[----:B------:R-:W-:Y:S01]  /*0a50*/  IMAD.MOV.U32 R60, RZ, RZ, -0x1 ;  /* 0xffffffffff3c7424 */ /* 0x000fe200078e00ff */
[----:B------:R-:W-:Y:S01]  /*0a60*/  ISETP.GE.U32.AND P0, PT, R16, UR4, PT ;  /* 0x0000000410007c0c */ /* 0x000fe2000bf06070 */
[----:B------:R-:W-:Y:S02]  /*0a70*/  IMAD.MOV.U32 R61, RZ, RZ, -0x1 ;  /* 0xffffffffff3d7424 */ /* 0x000fe400078e00ff */
[----:B------:R-:W-:Y:S01]  /*0a80*/  IMAD.MOV.U32 R59, RZ, RZ, -0x1 ;  /* 0xffffffffff3b7424 */ /* 0x000fe200078e00ff */
[----:B------:R-:W-:-:S13]  /*0a90*/  ISETP.GE.U32.AND.EX P0, PT, R17, UR5, PT, P0 ;  /* 0x0000000511007c0c */ /* 0x000fda000bf06100 */
[----:B------:R-:W-:Y:S05]  /*0aa0*/  @P0 BRA `(.L_x_9) ;  /* 0x0000000400280947 */ /* 0x000fea0003800000 */
[----:B------:R-:W0:Y:S01]  /*0ab0*/  LDC.64 R24, c[0x0][0x628] ;  /* 0x00018a00ff187b82 */ /* 0x000e220000000a00 */
[----:B------:R-:W-:Y:S02]  /*0ac0*/  IMAD.MOV.U32 R8, RZ, RZ, R16 ;  /* 0x000000ffff087224 */ /* 0x000fe400078e0010 */
[----:B------:R-:W-:-:S05]  /*0ad0*/  IMAD.MOV.U32 R9, RZ, RZ, R17 ;  /* 0x000000ffff097224 */ /* 0x000fca00078e0011 */
[----:B------:R-:W1:Y:S08]  /*0ae0*/  LDC R0, c[0x0][0x630] ;  /* 0x00018c00ff007b82 */ /* 0x000e700000000800 */
[----:B------:R-:W2:Y:S01]  /*0af0*/  LDC.64 R26, c[0x0][0x620] ;  /* 0x00018800ff1a7b82 */ /* 0x000ea20000000a00 */
[----:B0-----:R-:W-:-:S04]  /*0b00*/  ISETP.NE.U32.AND P0, PT, R24, RZ, PT ;  /* 0x000000ff1800720c */ /* 0x001fc80003f05070 */
[----:B------:R-:W-:-:S13]  /*0b10*/  ISETP.NE.AND.EX P0, PT, R25, RZ, PT, P0 ;  /* 0x000000ff1900720c */ /* 0x000fda0003f05300 */
[----:B-12---:R-:W-:Y:S05]  /*0b20*/  @!P0 BRA `(.L_x_10) ;  /* 0x0000000000288947 */ /* 0x006fea0003800000 */
[----:B------:R-:W0:Y:S02]  /*0b30*/  LDC R13, c[0x0][0x634] ;  /* 0x00018d00ff0d7b82 */ /* 0x000e240000000800 */
[----:B0-----:R-:W-:-:S05]  /*0b40*/  IADD3 R13, P0, R16, R13, RZ ;  /* 0x0000000d100d7210 */ /* 0x001fca0007f1e0ff */
[----:B------:R-:W-:-:S04]  /*0b50*/  IMAD.X R15, RZ, RZ, R17, P0 ;  /* 0x000000ffff0f7224 */ /* 0x000fc800000e0611 */
[----:B------:R-:W-:-:S04]  /*0b60*/  IMAD.WIDE.U32 R8, R15, R24, RZ ;  /* 0x000000180f087225 */ /* 0x000fc800078e00ff */
[----:B------:R-:W-:-:S04]  /*0b70*/  IMAD.WIDE.U32 R10, P0, R13, R25, R8 ;  /* 0x000000190d0a7225 */ /* 0x000fc80007800008 */
[----:B------:R-:W-:-:S04]  /*0b80*/  IMAD.WIDE.U32 R8, R13, R24, RZ ;  /* 0x000000180d087225 */ /* 0x000fc800078e00ff */
[----:B------:R-:W-:Y:S01]  /*0b90*/  IMAD.X R13, RZ, RZ, RZ, P0 ;  /* 0x000000ffff0d7224 */ /* 0x000fe200000e06ff */
[----:B------:R-:W-:Y:S01]  /*0ba0*/  IADD3 RZ, P0, R9, R10, RZ ;  /* 0x0000000a09ff7210 */ /* 0x000fe20007f1e0ff */
[----:B------:R-:W-:-:S04]  /*0bb0*/  IMAD.MOV.U32 R12, RZ, RZ, R11 ;  /* 0x000000ffff0c7224 */ /* 0x000fc800078e000b */
[----:B------:R-:W-:-:S08]  /*0bc0*/  IMAD.WIDE.U32.X R8, R15, R25, R12, P0 ;  /* 0x000000190f087225 */ /* 0x000fd000000e040c */
.L_x_10:
[----:B------:R-:W0:Y:S01]  /*0bd0*/  LDC.64 R24, c[0x0][0x640] ;  /* 0x00019000ff187b82 */ /* 0x000e220000000a00 */
[-CC-:B------:R-:W-:Y:S01]  /*0be0*/  SHF.R.U64 R59, R8, R0.reuse, R9.reuse ;  /* 0x00000000083b7219 */ /* 0x180fe20000001209 */
[----:B------:R-:W-:Y:S01]  /*0bf0*/  IMAD R30, R7, R21, R4 ;  /* 0x00000015071e7224 */ /* 0x000fe200078e0204 */
[----:B------:R-:W-:Y:S01]  /*0c00*/  SHF.R.U32.HI R0, RZ, R0, R9 ;  /* 0x00000000ff007219 */ /* 0x000fe20000011609 */
[----:B------:R-:W-:Y:S01]  /*0c10*/  IMAD.MOV.U32 R21, RZ, RZ, 0x1 ;  /* 0x00000001ff157424 */ /* 0x000fe200078e00ff */
[----:B------:R-:W-:-:S03]  /*0c20*/  IADD3 R5, P0, RZ, -R59, RZ ;  /* 0x8000003bff057210 */ /* 0x000fc60007f1e0ff */
[----:B------:R-:W1:Y:S02]  /*0c30*/  LDC R6, c[0x0][0x618] ;  /* 0x00018600ff067b82 */ /* 0x000e640000000800 */
[----:B------:R-:W-:-:S04]  /*0c40*/  IMAD.X R9, RZ, RZ, ~R0, P0 ;  /* 0x000000ffff097224 */ /* 0x000fc800000e0e00 */
[-C--:B------:R-:W-:Y:S02]  /*0c50*/  IMAD R0, R9, R26.reuse, RZ ;  /* 0x0000001a09007224 */ /* 0x080fe400078e02ff */
[----:B------:R-:W2:Y:S01]  /*0c60*/  LDC R11, c[0x0][0x608] ;  /* 0x00018200ff0b7b82 */ /* 0x000ea20000000800 */
[----:B------:R-:W-:-:S04]  /*0c70*/  IMAD.WIDE.U32 R8, R5, R26, R16 ;  /* 0x0000001a05087225 */ /* 0x000fc800078e0010 */
[----:B------:R-:W-:-:S03]  /*0c80*/  IMAD R5, R5, R27, R0 ;  /* 0x0000001b05057224 */ /* 0x000fc600078e0200 */
[----:B------:R-:W3:Y:S01]  /*0c90*/  LDC R12, c[0x0][0x658] ;  /* 0x00019600ff0c7b82 */ /* 0x000ee20000000800 */
[----:B0-----:R-:W-:Y:S01]  /*0ca0*/  ISETP.NE.U32.AND P0, PT, R24, RZ, PT ;  /* 0x000000ff1800720c */ /* 0x001fe20003f05070 */
[----:B------:R-:W-:Y:S02]  /*0cb0*/  IMAD.IADD R5, R9, 0x1, R5 ;  /* 0x0000000109057824 */ /* 0x000fe400078e0205 */
[----:B------:R-:W-:Y:S01]  /*0cc0*/  IMAD.MOV.U32 R9, RZ, RZ, -0x1 ;  /* 0xffffffffff097424 */ /* 0x000fe200078e00ff */
[----:B------:R-:W-:-:S03]  /*0cd0*/  ISETP.NE.AND.EX P0, PT, R25, RZ, PT, P0 ;  /* 0x000000ff1900720c */ /* 0x000fc60003f05300 */
[----:B------:R-:W0:Y:S01]  /*0ce0*/  LDC R15, c[0x0][0x600] ;  /* 0x00018000ff0f7b82 */ /* 0x000e220000000800 */
[-CC-:B-1----:R-:W-:Y:S02]  /*0cf0*/  SHF.R.U64 R13, R8, R6.reuse, R5.reuse ;  /* 0x00000006080d7219 */ /* 0x182fe40000001205 */
[----:B------:R-:W-:-:S05]  /*0d00*/  SHF.R.U32.HI R0, RZ, R6, R5 ;  /* 0x00000006ff007219 */ /* 0x000fca0000011605 */
[----:B------:R-:W1:Y:S01]  /*0d10*/  LDC R14, c[0x0][0x648] ;  /* 0x00019200ff0e7b82 */ /* 0x000e620000000800 */
[-CC-:B--2---:R-:W-:Y:S02]  /*0d20*/  SHF.R.U64 R27, R13, R11.reuse, R0.reuse ;  /* 0x0000000b0d1b7219 */ /* 0x184fe40000001200 */
[----:B------:R-:W-:-:S05]  /*0d30*/  SHF.R.U32.HI R5, RZ, R11, R0 ;  /* 0x0000000bff057219 */ /* 0x000fca0000011600 */
[----:B------:R-:W2:Y:S01]  /*0d40*/  LDC R20, c[0x0][0x638] ;  /* 0x00018e00ff147b82 */ /* 0x000ea20000000800 */
[-CC-:B---3--:R-:W-:Y:S02]  /*0d50*/  SHF.R.U64 R28, R27, R12.reuse, R5.reuse ;  /* 0x0000000c1b1c7219 */ /* 0x188fe40000001205 */
[-C--:B------:R-:W-:Y:S02]  /*0d60*/  SHF.L.U32 R0, R9, R12.reuse, RZ ;  /* 0x0000000c09007219 */ /* 0x080fe400000006ff */
[----:B------:R-:W-:Y:S01]  /*0d70*/  SHF.R.U32.HI R5, RZ, R12, R5 ;  /* 0x0000000cff057219 */ /* 0x000fe20000011605 */
[----:B------:R-:W-:Y:S01]  /*0d80*/  IMAD.MOV.U32 R4, RZ, RZ, R28 ;  /* 0x000000ffff047224 */ /* 0x000fe200078e001c */
[----:B------:R-:W-:Y:S01]  /*0d90*/  LOP3.LUT R10, RZ, R0, RZ, 0x33, !PT ;  /* 0x00000000ff0a7212 */ /* 0x000fe200078e33ff */
[----:B------:R-:W3:Y:S01]  /*0da0*/  LDC R26, c[0x0][0x610] ;  /* 0x00018400ff1a7b82 */ /* 0x000ee20000000800 */
[----:B------:R-:W-:Y:S05]  /*0db0*/  @!P0 BRA `(.L_x_11) ;  /* 0x0000000000288947 */ /* 0x000fea0003800000 */
[----:B------:R-:W4:Y:S02]  /*0dc0*/  LDC R9, c[0x0][0x64c] ;  /* 0x00019300ff097b82 */ /* 0x000f240000000800 */
[----:B----4-:R-:W-:-:S05]  /*0dd0*/  IADD3 R9, P0, R28, R9, RZ ;  /* 0x000000091c097210 */ /* 0x010fca0007f1e0ff */
        /* <DEDUP_REMOVED lines=8> */
.L_x_11:
[----:B-1----:R-:W-:Y:S01]  /*0e60*/  SHF.R.U64 R4, R4, R14, R5 ;  /* 0x0000000e04047219 */ /* 0x002fe20000001205 */
[----:B0-----:R-:W-:Y:S01]  /*0e70*/  VIADD R6, R15, 0xffffffff ;  /* 0xffffffff0f067836 */ /* 0x001fe20000000000 */
[----:B------:R-:W-:Y:S02]  /*0e80*/  SHF.L.U32 R0, R21, R12, RZ ;  /* 0x0000000c15007219 */ /* 0x000fe400000006ff */
[----:B------:R-:W-:Y:S01]  /*0e90*/  LOP3.LUT R5, R27, R10, RZ, 0xc0, !PT ;  /* 0x0000000a1b057212 */ /* 0x000fe200078ec0ff */
[----:B------:R-:W-:Y:S01]  /*0ea0*/  IMAD.MOV R7, RZ, RZ, -R4 ;  /* 0x000000ffff077224 */ /* 0x000fe200078e0a04 */
[----:B------:R-:W-:Y:S02]  /*0eb0*/  SEL R3, R3, R30, !P1 ;  /* 0x0000001e03037207 */ /* 0x000fe40004800000 */
[----:B------:R-:W-:Y:S01]  /*0ec0*/  LOP3.LUT R6, R13, R6, RZ, 0xc0, !PT ;  /* 0x000000060d067212 */ /* 0x000fe200078ec0ff */
[----:B------:R-:W-:Y:S02]  /*0ed0*/  IMAD R4, R0, R4, R5 ;  /* 0x0000000400047224 */ /* 0x000fe400078e0205 */
[----:B--2---:R-:W-:-:S02]  /*0ee0*/  IMAD R0, R7, R20, R28 ;  /* 0x0000001407007224 */ /* 0x004fc400078e021c */
[----:B---3--:R-:W-:Y:S02]  /*0ef0*/  IMAD R3, R4, R26, R3 ;  /* 0x0000001a04037224 */ /* 0x008fe400078e0203 */
[----:B------:R-:W-:Y:S02]  /*0f00*/  IMAD R60, R0, R15, R6 ;  /* 0x0000000f003c7224 */ /* 0x000fe400078e0206 */
[----:B------:R-:W-:-:S03]  /*0f10*/  IMAD.MOV.U32 R4, RZ, RZ, 0x1 ;  /* 0x00000001ff047424 */ /* 0x000fc600078e00ff */
[----:B------:R-:W-:Y:S02]  /*0f20*/  SEL R61, R60, R3, !P1 ;  /* 0x000000033c3d7207 */ /* 0x000fe40004800000 */
[----:B------:R-:W-:Y:S02]  /*0f30*/  PRMT R0, R4, 0x7610, R0 ;  /* 0x0000761004007816 */ /* 0x000fe40000000000 */
[----:B------:R-:W-:-:S07]  /*0f40*/  SEL R60, R3, R60, !P1 ;  /* 0x0000003c033c7207 */ /* 0x000fce0004800000 */
.L_x_9:
[----:B------:R-:W-:-:S08]  /*0f50*/  NOP ;  /* 0x0000000000007918 */ /* 0x000fd00000000000 */
[----:B------:R-:W0:Y:S02]  /*0f60*/  USETMAXREG.TRY_ALLOC.CTAPOOL UP0, 0xe8 ;  /* 0x000000e8000079c8 */ /* 0x000e240008000600 */
[----:B0-----:R-:W-:-:S13]  /*0f70*/  PLOP3.LUT P0, PT, PT, PT, UP0, 0x80, 0x0 ;  /* 0x000000000000781c */ /* 0x001fda0003f0f008 */
[----:B------:R-:W-:Y:S05]  /*0f80*/  @!P0 BRA `(.L_x_9) ;  /* 0xfffffffc00f08947 */ /* 0x000fea000383ffff */
[----:B------:R-:W-:Y:S01]  /*0f90*/  ULDC.64 UR4, c[0x0][0x598] ;  /* 0x0001660000047ab9 */ /* 0x000fe20000000a00 */
[----:B------:R-:W-:Y:S01]  /*0fa0*/  ULDC.64 UR36, c[0x0][0x208] ;  /* 0x0000820000247ab9 */ /* 0x000fe20000000a00 */
[----:B------:R-:W-:-:S04]  /*0fb0*/  ISETP.NE.U32.AND P0, PT, RZ, UR4, PT ;  /* 0x00000004ff007c0c */ /* 0x000fc8000bf05070 */
[----:B------:R-:W-:-:S13]  /*0fc0*/  ISETP.NE.AND.EX P0, PT, RZ, UR5, PT, P0 ;  /* 0x00000005ff007c0c */ /* 0x000fda000bf05300 */
[----:B------:R-:W-:Y:S05]  /*0fd0*/  @!P0 BRA `(.L_x_12) ;  /* 0x00000000001c8947 */ /* 0x000fea0003800000 */
[----:B------:R-:W0:Y:S02]  /*0fe0*/  LDC.64 R4, c[0x0][0x598] ;  /* 0x00016600ff047b82 */ /* 0x000e240000000a00 */
[----:B0-----:R-:W2:Y:S02]  /*0ff0*/  LDG.E.64 R4, desc[UR36][R4.64] ;  /* 0x0000002404047981 */ /* 0x001ea4000c1e1b00 */
[----:B--2---:R-:W-:-:S04]  /*1000*/  ISETP.NE.U32.AND P0, PT, R4, RZ, PT ;  /* 0x000000ff0400720c */ /* 0x004fc80003f05070 */
[----:B------:R-:W-:-:S13]  /*1010*/  ISETP.NE.AND.EX P0, PT, R5, RZ, PT, P0 ;  /* 0x000000ff0500720c */ /* 0x000fda0003f05300 */
[----:B------:R-:W-:Y:S05]  /*1020*/  @!P0 BRA `(.L_x_12) ;  /* 0x0000000000088947 */ /* 0x000fea0003800000 */
[----:B------:R0:W5:Y:S01]  /*1030*/  LD.E R56, desc[UR36][R4.64] ;  /* 0x0000002404387980 */ /* 0x000162000c101900 */
[----:B------:R-:W-:Y:S05]  /*1040*/  BRA `(.L_x_13) ;  /* 0x0000000000247947 */ /* 0x000fea0003800000 */
.L_x_12:
[----:B------:R-:W-:Y:S02]  /*1050*/  ULDC.64 UR4, c[0x0][0x588] ;  /* 0x0001620000047ab9 */ /* 0x000fe40000000a00 */
[----:B------:R-:W-:-:S04]  /*1060*/  ISETP.NE.U32.AND P0, PT, RZ, UR4, PT ;  /* 0x00000004ff007c0c */ /* 0x000fc8000bf05070 */
[----:B------:R-:W-:-:S13]  /*1070*/  ISETP.NE.AND.EX P0, PT, RZ, UR5, PT, P0 ;  /* 0x00000005ff007c0c */ /* 0x000fda000bf05300 */
[----:B------:R-:W-:Y:S05]  /*1080*/  @!P0 BRA `(.L_x_14) ;  /* 0x00000000000c8947 */ /* 0x000fea0003800000 */
[----:B------:R-:W0:Y:S02]  /*1090*/  LDC.64 R56, c[0x0][0x588] ;  /* 0x00016200ff387b82 */ /* 0x000e240000000a00 */
[----:B0-----:R1:W5:Y:S01]  /*10a0*/  LDG.E R56, desc[UR36][R56.64] ;  /* 0x0000002438387981 */ /* 0x001362000c1e1900 */
[----:B------:R-:W-:Y:S05]  /*10b0*/  BRA `(.L_x_13) ;  /* 0x0000000000087947 */ /* 0x000fea0003800000 */
.L_x_14:
[----:B------:R-:W-:Y:S02]  /*10c0*/  ULDC UR4, c[0x0][0x580] ;  /* 0x0001600000047ab9 */ /* 0x000fe40000000800 */
[----:B------:R-:W-:-:S07]  /*10d0*/  IMAD.U32 R56, RZ, RZ, UR4 ;  /* 0x00000004ff387e24 */ /* 0x000fce000f8e00ff */
.L_x_13:
[----:B------:R-:W-:Y:S02]  /*10e0*/  ULDC.64 UR4, c[0x0][0x5a0] ;  /* 0x0001680000047ab9 */ /* 0x000fe40000000a00 */
[----:B------:R-:W-:-:S04]  /*10f0*/  ISETP.NE.U32.AND P0, PT, RZ, UR4, PT ;  /* 0x00000004ff007c0c */ /* 0x000fc8000bf05070 */
[----:B------:R-:W-:-:S13]  /*1100*/  ISETP.NE.AND.EX P0, PT, RZ, UR5, PT, P0 ;  /* 0x00000005ff007c0c */ /* 0x000fda000bf05300 */
[----:B------:R-:W-:Y:S05]  /*1110*/  @!P0 BRA `(.L_x_15) ;  /* 0x00000000001c8947 */ /* 0x000fea0003800000 */
[----:B0-----:R-:W0:Y:S02]  /*1120*/  LDC.64 R4, c[0x0][0x5a0] ;  /* 0x00016800ff047b82 */ /* 0x001e240000000a00 */
[----:B0-----:R-:W2:Y:S02]  /*1130*/  LDG.E.64 R4, desc[UR36][R4.64] ;  /* 0x0000002404047981 */ /* 0x001ea4000c1e1b00 */
[----:B--2---:R-:W-:-:S04]  /*1140*/  ISETP.NE.U32.AND P0, PT, R4, RZ, PT ;  /* 0x000000ff0400720c */ /* 0x004fc80003f05070 */
[----:B------:R-:W-:-:S13]  /*1150*/  ISETP.NE.AND.EX P0, PT, R5, RZ, PT, P0 ;  /* 0x000000ff0500720c */ /* 0x000fda0003f05300 */
[----:B------:R-:W-:Y:S05]  /*1160*/  @!P0 BRA `(.L_x_15) ;  /* 0x0000000000088947 */ /* 0x000fea0003800000 */
[----:B-1----:R0:W5:Y:S01]  /*1170*/  LD.E R57, desc[UR36][R4.64] ;  /* 0x0000002404397980 */ /* 0x002162000c101900 */
[----:B------:R-:W-:Y:S05]  /*1180*/  BRA `(.L_x_16) ;  /* 0x0000000000247947 */ /* 0x000fea0003800000 */
.L_x_15:
[----:B------:R-:W-:Y:S02]  /*1190*/  ULDC.64 UR4, c[0x0][0x590] ;  /* 0x0001640000047ab9 */ /* 0x000fe40000000a00 */
[----:B------:R-:W-:-:S04]  /*11a0*/  ISETP.NE.U32.AND P0, PT, RZ, UR4, PT ;  /* 0x00000004ff007c0c */ /* 0x000fc8000bf05070 */
[----:B------:R-:W-:-:S13]  /*11b0*/  ISETP.NE.AND.EX P0, PT, RZ, UR5, PT, P0 ;  /* 0x00000005ff007c0c */ /* 0x000fda000bf05300 */
[----:B------:R-:W-:Y:S05]  /*11c0*/  @!P0 BRA `(.L_x_17) ;  /* 0x00000000000c8947 */ /* 0x000fea0003800000 */
[----:B0-----:R-:W1:Y:S02]  /*11d0*/  LDC.64 R4, c[0x0][0x590] ;  /* 0x00016400ff047b82 */ /* 0x001e640000000a00 */
[----:B-1----:R1:W5:Y:S01]  /*11e0*/  LDG.E R57, desc[UR36][R4.64] ;  /* 0x0000002404397981 */ /* 0x002362000c1e1900 */
[----:B------:R-:W-:Y:S05]  /*11f0*/  BRA `(.L_x_16) ;  /* 0x0000000000087947 */ /* 0x000fea0003800000 */
.L_x_17:
[----:B------:R-:W-:Y:S02]  /*1200*/  ULDC UR4, c[0x0][0x584] ;  /* 0x0001610000047ab9 */ /* 0x000fe40000000800 */
[----:B-1----:R-:W-:-:S07]  /*1210*/  IMAD.U32 R57, RZ, RZ, UR4 ;  /* 0x00000004ff397e24 */ /* 0x002fce000f8e00ff */
.L_x_16:
[----:B------:R-:W-:-:S13]  /*1220*/  LOP3.LUT P0, RZ, R0, 0xff, RZ, 0xc0, !PT ;  /* 0x000000ff00ff7812 */ /* 0x000fda000780c0ff */
[----:B------:R-:W-:Y:S05]  /*1230*/  @!P0 EXIT ;  /* 0x000000000000894d */ /* 0x000fea0003800000 */
[----:B------:R-:W-:Y:S01]  /*1240*/  ULDC UR4, c[0x0][0x28c] ;  /* 0x0000a30000047ab9 */ /* 0x000fe20000000800 */
[----:B------:R-:W-:Y:S01]  /*1250*/  LOP3.LUT R58, R19, 0x1, RZ, 0xfc, !PT ;  /* 0x00000001133a7812 */ /* 0x000fe200078efcff */
[----:B------:R-:W-:Y:S01]  /*1260*/  UIADD3 UR4, UR4, 0x1f, URZ ;  /* 0x0000001f04047890 */ /* 0x000fe2000fffe03f */
[----:B------:R-:W-:Y:S01]  /*1270*/  UMOV UR38, URZ ;  /* 0x0000003f00267c82 */ /* 0x000fe20008000000 */
[----:B------:R-:W-:Y:S02]  /*1280*/  UMOV UR39, URZ ;  /* 0x0000003f00277c82 */ /* 0x000fe40008000000 */
[----:B------:R-:W-:-:S04]  /*1290*/  USHF.R.S32.HI UR5, URZ, 0x1f, UR4 ;  /* 0x0000001f3f057899 */ /* 0x000fc80008011404 */
[----:B------:R-:W-:-:S04]  /*12a0*/  ULEA.HI UR5, UR5, UR4, URZ, 0x5 ;  /* 0x0000000405057291 */ /* 0x000fc8000f8f283f */
[----:B------:R-:W-:-:S12]  /*12b0*/  USHF.R.S32.HI UR40, URZ, 0x5, UR5 ;  /* 0x000000053f287899 */ /* 0x000fd80008011405 */
.L_x_101:
[----:B------:R-:W-:Y:S01]  /*12c0*/  LOP3.LUT R0, R18, 0x80, RZ, 0xc0, !PT ;  /* 0x0000008012007812 */ /* 0x000fe200078ec0ff */
[----:B------:R-:W2:Y:S01]  /*12d0*/  S2UR UR7, SR_CgaCtaId ;  /* 0x00000000000779c3 */ /* 0x000ea20000008800 */
[----:B------:R-:W-:Y:S02]  /*12e0*/  UMOV UR6, 0x400 ;  /* 0x0000040000067882 */ /* 0x000fe40000000000 */
[----:B------:R-:W-:-:S06]  /*12f0*/  SHF.R.U32.HI R0, RZ, 0x7, R0 ;  /* 0x00000007ff007819 */ /* 0x000fcc0000011600 */
[----:B------:R-:W3:Y:S01]  /*1300*/  SHFL.IDX PT, R0, R0, RZ, 0x1f ;  /* 0x00001fff00007589 */ /* 0x000ee200000e0000 */
[----:B--2---:R-:W-:Y:S01]  /*1310*/  ULEA UR6, UR7, UR6, 0x18 ;  /* 0x0000000607067291 */ /* 0x004fe2000f8ec03f */
[----:B---3--:R-:W-:-:S13]  /*1320*/  R2UR UR4, R0 ;  /* 0x00000000000472ca */ /* 0x008fda00000e0000 */
[----:B------:R-:W-:-:S04]  /*1330*/  ULEA.HI UR5, UR4, UR4, URZ, 0x1 ;  /* 0x0000000404057291 */ /* 0x000fc8000f8f083f */
[----:B------:R-:W-:-:S04]  /*1340*/  ULOP3.LUT UR5, UR5, 0x7fffe, URZ, 0xc0, !UPT ;  /* 0x0007fffe05057892 */ /* 0x000fc8000f8ec03f */
[----:B------:R-:W-:-:S03]  /*1350*/  UIADD3 UR5, UR4, -UR5, URZ ;  /* 0x8000000504057290 */ /* 0x000fc6000fffe03f */
[----:B------:R-:W-:Y:S01]  /*1360*/  ULDC UR4, c[0x0][0x28c] ;  /* 0x0000a30000047ab9 */ /* 0x000fe20000000800 */
[----:B------:R-:W-:Y:S01]  /*1370*/  ULEA UR5, UR5, UR6, 0xd ;  /* 0x0000000605057291 */ /* 0x000fe2000f8e683f */
[----:B------:R-:W-:-:S03]  /*1380*/  ISETP.LT.AND P0, PT, RZ, UR4, PT ;  /* 0x00000004ff007c0c */ /* 0x000fc6000bf01270 */
[----:B------:R-:W-:-:S04]  /*1390*/  UIADD3 UR5, UR5, 0x180, URZ ;  /* 0x0000018005057890 */ /* 0x000fc8000fffe03f */
[----:B------:R-:W-:-:S04]  /*13a0*/  USHF.R.U32.HI UR5, URZ, 0x4, UR5 ;  /* 0x000000043f057899 */ /* 0x000fc80008011605 */
[----:B------:R-:W-:Y:S02]  /*13b0*/  ULOP3.LUT UR41, UR5, 0x3fff, URZ, 0xc0, !UPT ;  /* 0x00003fff05297892 */ /* 0x000fe4000f8ec03f */
[----:B01--45:R-:W-:Y:S10]  /*13c0*/  @P0 BRA `(.L_x_18) ;  /* 0x0000000000400947 */ /* 0x033ff40003800000 */
[----:B------:R-:W-:Y:S01]  /*13d0*/  MOV R0, 0x0 ;  /* 0x0000000000007802 */ /* 0x000fe20000000f00 */
[----:B------:R-:W-:Y:S01]  /*13e0*/  ULDC.64 UR4, c[0x4][0x68] ;  /* 0x01001a0000047ab9 */ /* 0x000fe20000000a00 */
[----:B------:R-:W-:Y:S01]  /*13f0*/  ULDC.64 UR6, c[0x4][0x8] ;  /* 0x0100020000067ab9 */ /* 0x000fe20000000a00 */
[----:B01----:R-:W-:Y:S01]  /*1400*/  IMAD.U32 R4, RZ, RZ, UR4 ;  /* 0x00000004ff047e24 */ /* 0x003fe2000f8e00ff */
[----:B------:R0:W1:Y:S01]  /*1410*/  LDC.64 R14, c[0x4][R0] ;  /* 0x01000000000e7b82 */ /* 0x0000620000000a00 */
[----:B------:R-:W-:Y:S01]  /*1420*/  IMAD.U32 R5, RZ, RZ, UR5 ;  /* 0x00000005ff057e24 */ /* 0x000fe2000f8e00ff */
[----:B------:R-:W-:Y:S01]  /*1430*/  ULDC.64 UR4, c[0x4][0x70] ;  /* 0x01001c0000047ab9 */ /* 0x000fe20000000a00 */
[----:B------:R-:W-:Y:S02]  /*1440*/  IMAD.U32 R10, RZ, RZ, UR6 ;  /* 0x00000006ff0a7e24 */ /* 0x000fe4000f8e00ff */
[----:B------:R-:W-:Y:S02]  /*1450*/  IMAD.U32 R6, RZ, RZ, UR4 ;  /* 0x00000004ff067e24 */ /* 0x000fe4000f8e00ff */
[----:B------:R-:W-:-:S02]  /*1460*/  IMAD.U32 R7, RZ, RZ, UR5 ;  /* 0x00000005ff077e24 */ /* 0x000fc4000f8e00ff */
[----:B------:R-:W-:Y:S02]  /*1470*/  IMAD.U32 R11, RZ, RZ, UR7 ;  /* 0x00000007ff0b7e24 */ /* 0x000fe4000f8e00ff */
[----:B------:R-:W-:Y:S02]  /*1480*/  IMAD.MOV.U32 R8, RZ, RZ, 0x1e1 ;  /* 0x000001e1ff087424 */ /* 0x000fe400078e00ff */
[----:B------:R-:W-:Y:S02]  /*1490*/  IMAD.MOV.U32 R12, RZ, RZ, 0x1 ;  /* 0x00000001ff0c7424 */ /* 0x000fe400078e00ff */
[----:B0-----:R-:W-:-:S07]  /*14a0*/  IMAD.MOV.U32 R13, RZ, RZ, RZ ;  /* 0x000000ffff0d7224 */ /* 0x001fce00078e00ff */
[----:B------:R-:W-:-:S07]  /*14b0*/  LEPC R20, `(.L_x_18) ;  /* 0x000000001014794e */ /* 0x000fce0000000000 */
[----:B-1---5:R-:W-:Y:S05]  /*14c0*/  CALL.ABS.NOINC R14 ;  /* 0x000000000e007343 */ /* 0x022fea0003c00000 */
.L_x_18:
[----:B------:R-:W-:-:S13]  /*14d0*/  ISETP.NE.AND P0, PT, R58, 0x3, PT ;  /* 0x000000033a00780c */ /* 0x000fda0003f05270 */
[----:B------:R-:W-:Y:S05]  /*14e0*/  @!P0 BRA `(.L_x_19) ;  /* 0x0000000000048947 */ /* 0x000fea0003800000 */
[----:B------:R-:W-:Y:S01]  /*14f0*/  BPT.TRAP 0x1 ;  /* 0x000000040000795c */ /* 0x000fe20000300000 */
.L_x_19:
[----:B------:R-:W2:Y:S01]  /*1500*/  S2UR UR5, SR_CgaCtaId ;  /* 0x00000000000579c3 */ /* 0x000ea20000008800 */
[----:B------:R-:W-:Y:S01]  /*1510*/  UMOV UR4, 0x400 ;  /* 0x0000040000047882 */ /* 0x000fe20000000000 */
[----:B------:R-:W-:Y:S02]  /*1520*/  IMAD.U32 R0, RZ, RZ, UR38 ;  /* 0x00000026ff007e24 */ /* 0x000fe4000f8e00ff */
[----:B------:R-:W-:-:S03]  /*1530*/  IMAD.U32 R3, RZ, RZ, UR39 ;  /* 0x00000027ff037e24 */ /* 0x000fc6000f8e00ff */
[----:B------:R-:W-:Y:S01]  /*1540*/  SHF.L.U32 R0, R0, 0x1f, RZ ;  /* 0x0000001f00007819 */ /* 0x000fe200000006ff */
[----:B--2---:R-:W-:-:S06]  /*1550*/  ULEA UR4, UR5, UR4, 0x18 ;  /* 0x0000000405047291 */ /* 0x004fcc000f8ec03f */
[----:B------:R-:W-:-:S04]  /*1560*/  IMAD.U32 R6, RZ, RZ, UR4 ;  /* 0x00000004ff067e24 */ /* 0x000fc8000f8e00ff */
[----:B------:R-:W-:-:S04]  /*1570*/  IMAD R3, R3, 0x8, R6 ;  /* 0x0000000803037824 */ /* 0x000fc800078e0206 */
[----:B------:R2:W3:Y:S01]  /*1580*/  SYNCS.PHASECHK.TRANS64.TRYWAIT P1, [R3+URZ], R0 ;  /* 0x00000000030075a7 */ /* 0x0004e2000802017f */
[----:B------:R-:W-:Y:S05]  /*1590*/  @!P0 BRA `(.L_x_20) ;  /* 0x0000000000048947 */ /* 0x000fea0003800000 */
[----:B------:R-:W-:Y:S01]  /*15a0*/  BPT.TRAP 0x1 ;  /* 0x000000040000795c */ /* 0x000fe20000300000 */
.L_x_20:
[----:B---3--:R-:W-:Y:S05]  /*15b0*/  @P1 BRA `(.L_x_21) ;  /* 0x0000000000081947 */ /* 0x008fea0003800000 */
[----:B------:R-:W3:Y:S02]  /*15c0*/  SYNCS.PHASECHK.TRANS64.TRYWAIT P1, [R3+URZ], R0 ;  /* 0x00000000030075a7 */ /* 0x000ee4000802017f */
[----:B---3--:R-:W-:Y:S05]  /*15d0*/  @!P1 BRA `(.L_x_22) ;  /* 0x0000004c00749947 */ /* 0x008fea0003800000 */
.L_x_21:
[----:B------:R-:W-:-:S04]  /*15e0*/  UISETP.LT.AND UP0, UPT, UR40, 0x1, UPT ;  /* 0x000000012800788c */ /* 0x000fc8000bf01270 */
[----:B------:R-:W-:-:S06]  /*15f0*/  USEL UR4, UR40, 0x1, UP0 ;  /* 0x0000000128047887 */ /* 0x000fcc0008000000 */
[----:B--23--:R-:W-:Y:S01]  /*1600*/  IMAD.U32 R0, RZ, RZ, UR4 ;  /* 0x00000004ff007e24 */ /* 0x00cfe2000f8e00ff */
[----:B------:R-:W-:Y:S05]  /*1610*/  WARPSYNC.ALL ;  /* 0x0000000000007948 */ /* 0x000fea0003800000 */
[----:B------:R-:W-:-:S04]  /*1620*/  IADD3 R0, -R0, UR40, RZ ;  /* 0x0000002800007c10 */ /* 0x000fc8000fffe1ff */
[----:B------:R-:W-:Y:S02]  /*1630*/  ISETP.GE.AND P1, PT, R0, 0x1, PT ;  /* 0x000000010000780c */ /* 0x000fe40003f26270 */
[----:B------:R-:W-:Y:S01]  /*1640*/  R2UR UR4, R6 ;  /* 0x00000000060472ca */ /* 0x000fe200000e0000 */
[----:B------:R-:W-:Y:S01]  /*1650*/  WARPGROUP.ARRIVE ;  /* 0x00000000000079c5 */ /* 0x000fe20000000000 */
[----:B------:R-:W-:Y:S01]  /*1660*/  UMOV UR9, 0x40000040 ;  /* 0x4000004000097882 */ /* 0x000fe20000000000 */
[----:B------:R-:W-:-:S10]  /*1670*/  UMOV UR11, 0x40000040 ;  /* 0x40000040000b7882 */ /* 0x000fd40000000000 */
[----:B------:R-:W-:-:S04]  /*1680*/  UIADD3 UR4, UR4, 0x24180, URZ ;  /* 0x0002418004047890 */ /* 0x000fc8000fffe03f */
[----:B------:R-:W-:-:S04]  /*1690*/  USHF.R.U32.HI UR4, URZ, 0x4, UR4 ;  /* 0x000000043f047899 */ /* 0x000fc80008011604 */
[----:B------:R-:W-:Y:S02]  /*16a0*/  ULOP3.LUT UR5, UR4, 0x3fff, URZ, 0xc0, !UPT ;  /* 0x00003fff04057892 */ /* 0x000fe4000f8ec03f */
[----:B------:R-:W-:Y:S02]  /*16b0*/  ULOP3.LUT UR4, UR41, 0x10000, URZ, 0xfc, !UPT ;  /* 0x0001000029047892 */ /* 0x000fe4000f8efc3f */
[----:B------:R-:W-:Y:S02]  /*16c0*/  ULOP3.LUT UR5, UR5, 0x10000, URZ, 0xfc, !UPT ;  /* 0x0001000005057892 */ /* 0x000fe4000f8efc3f */
[----:B------:R-:W-:Y:S02]  /*16d0*/  ULEA UR6, UR39, UR4, 0xa ;  /* 0x0000000427067291 */ /* 0x000fe4000f8e503f */
[----:B------:R-:W-:-:S05]  /*16e0*/  ULEA UR7, UR39, UR5, 0x9 ;  /* 0x0000000527077291 */ /* 0x000fca000f8e483f */
[----:B------:R-:W-:Y:S02]  /*16f0*/  UMOV UR8, UR6 ;  /* 0x0000000600087c82 */ /* 0x000fe40008000000 */
[----:B------:R-:W-:Y:S02]  /*1700*/  UMOV UR10, UR7 ;  /* 0x00000007000a7c82 */ /* 0x000fe40008000000 */
[----:B------:R-:W-:Y:S01]  /*1710*/  HGMMA.64x64x8.F32.TF32 R24, gdesc[UR8], RZ, !UPT, gsb0 ;  /* 0x04e00000081879f0 */ /* 0x000fe2000c0028ff */
[----:B------:R-:W-:Y:S02]  /*1720*/  UIADD3 UR8, UR6, 0x2, URZ ;  /* 0x0000000206087890 */ /* 0x000fe4000fffe03f */
[----:B------:R-:W-:Y:S01]  /*1730*/  UIADD3 UR10, UR7, 0x2, URZ ;  /* 0x00000002070a7890 */ /* 0x000fe2000fffe03f */
[----:B------:R-:W-:Y:S01]  /*1740*/  UMOV UR9, 0x40000040 ;  /* 0x4000004000097882 */ /* 0x000fe20000000000 */
[----:B------:R-:W-:Y:S01]  /*1750*/  UMOV UR11, 0x40000040 ;  /* 0x40000040000b7882 */ /* 0x000fe20000000000 */
[----:B------:R-:W-:-:S02]  /*1760*/  WARPGROUP.DEPBAR.LE gsb0, 0x0 ;  /* 0x00008000000079c5 */ /* 0x000fc40000010000 */
[----:B------:R-:W-:-:S06]  /*1770*/  WARPGROUP.ARRIVE ;  /* 0x00000000000079c5 */ /* 0x000fcc0000000000 */
[----:B------:R-:W-:Y:S01]  /*1780*/  HGMMA.64x64x8.F32.TF32 R24, gdesc[UR8], R24, gsb0 ;  /* 0x04e00000081879f0 */ /* 0x000fe20008002818 */
[----:B------:R-:W-:Y:S02]  /*1790*/  UIADD3 UR8, UR6, 0x4, URZ ;  /* 0x0000000406087890 */ /* 0x000fe4000fffe03f */
[----:B------:R-:W-:Y:S01]  /*17a0*/  UIADD3 UR10, UR7, 0x4, URZ ;  /* 0x00000004070a7890 */ /* 0x000fe2000fffe03f */
[----:B------:R-:W-:Y:S01]  /*17b0*/  UMOV UR9, 0x40000040 ;  /* 0x4000004000097882 */ /* 0x000fe20000000000 */
[----:B------:R-:W-:Y:S01]  /*17c0*/  UMOV UR11, 0x40000040 ;  /* 0x40000040000b7882 */ /* 0x000fe20000000000 */
[----:B------:R-:W-:Y:S02]  /*17d0*/  WARPGROUP.DEPBAR.LE gsb0, 0x0 ;  /* 0x00008000000079c5 */ /* 0x000fe40000010000 */
        /* <DEDUP_REMOVED lines=8> */
[----:B------:R-:W-:Y:S03]  /*1860*/  HGMMA.64x64x8.F32.TF32 R24, gdesc[UR8], R24, gsb0 ;  /* 0x04e00000081879f0 */ /* 0x000fe60008002818 */
[----:B------:R-:W-:Y:S02]  /*1870*/  WARPGROUP.DEPBAR.LE gsb0, 0x0 ;  /* 0x00008000000079c5 */ /* 0x000fe40000010000 */
[----:B------:R-:W-:Y:S05]  /*1880*/  @!P1 BRA `(.L_x_23) ;  /* 0x0000000400249947 */ /* 0x000fea0003800000 */
[----:B------:R-:W-:Y:S02]  /*1890*/  UIADD3 UR6, UR39, 0x1, URZ ;  /* 0x0000000127067890 */ /* 0x000fe4000fffe03f */
[----:B------:R-:W-:Y:S02]  /*18a0*/  IMAD.U32 R3, RZ, RZ, UR39 ;  /* 0x00000027ff037e24 */ /* 0x000fe4000f8e00ff */
[----:B------:R-:W-:-:S04]  /*18b0*/  UISETP.NE.AND UP0, UPT, UR6, 0x9, UPT ;  /* 0x000000090600788c */ /* 0x000fc8000bf05270 */
[----:B------:R-:W-:Y:S02]  /*18c0*/  USEL UR7, URZ, 0x1, UP0 ;  /* 0x000000013f077887 */ /* 0x000fe40008000000 */
[----:B------:R-:W-:Y:S02]  /*18d0*/  USEL UR6, UR6, URZ, UP0 ;  /* 0x0000003f06067287 */ /* 0x000fe40008000000 */
[----:B------:R-:W-:-:S06]  /*18e0*/  ULOP3.LUT UR7, UR38, UR7, URZ, 0x3c, !UPT ;  /* 0x0000000726077292 */ /* 0x000fcc000f8e3c3f */
[----:B------:R-:W-:-:S07]  /*18f0*/  IMAD.U32 R7, RZ, RZ, UR7 ;  /* 0x00000007ff077e24 */ /* 0x000fce000f8e00ff */
.L_x_30:
[----:B------:R-:W-:Y:S05]  /*1900*/  @!P0 BRA `(.L_x_24) ;  /* 0x0000000000048947 */ /* 0x000fea0003800000 */
[----:B------:R-:W-:Y:S01]  /*1910*/  BPT.TRAP 0x1 ;  /* 0x000000040000795c */ /* 0x000fe20000300000 */
.L_x_24:
[----:B------:R-:W2:Y:S01]  /*1920*/  S2UR UR8, SR_CgaCtaId ;  /* 0x00000000000879c3 */ /* 0x000ea20000008800 */
[----:B------:R-:W-:Y:S01]  /*1930*/  UMOV UR7, 0x400 ;  /* 0x0000040000077882 */ /* 0x000fe20000000000 */
[----:B01----:R-:W-:Y:S01]  /*1940*/  IMAD.U32 R5, RZ, RZ, UR6 ;  /* 0x00000006ff057e24 */ /* 0x003fe2000f8e00ff */
[----:B------:R-:W-:Y:S01]  /*1950*/  SHF.L.U32 R4, R7, 0x1f, RZ ;  /* 0x0000001f07047819 */ /* 0x000fe200000006ff */
[----:B--2---:R-:W-:-:S06]  /*1960*/  ULEA UR7, UR8, UR7, 0x18 ;  /* 0x0000000708077291 */ /* 0x004fcc000f8ec03f */
[----:B------:R-:W-:-:S04]  /*1970*/  IMAD.U32 R6, RZ, RZ, UR7 ;  /* 0x00000007ff067e24 */ /* 0x000fc8000f8e00ff */
[----:B------:R-:W-:-:S04]  /*1980*/  IMAD R5, R5, 0x8, R6 ;  /* 0x0000000805057824 */ /* 0x000fc800078e0206 */
[----:B------:R0:W1:Y:S01]  /*1990*/  SYNCS.PHASECHK.TRANS64.TRYWAIT P1, [R5+URZ], R4 ;  /* 0x00000004050075a7 */ /* 0x000062000802017f */
[----:B------:R-:W-:Y:S05]  /*19a0*/  @!P0 BRA `(.L_x_25) ;  /* 0x0000000000048947 */ /* 0x000fea0003800000 */
[----:B------:R-:W-:Y:S01]  /*19b0*/  BPT.TRAP 0x1 ;  /* 0x000000040000795c */ /* 0x000fe20000300000 */
.L_x_25:
[----:B-1----:R-:W-:Y:S05]  /*19c0*/  @P1 BRA `(.L_x_26) ;  /* 0x0000000000081947 */ /* 0x002fea0003800000 */
[----:B------:R-:W1:Y:S02]  /*19d0*/  SYNCS.PHASECHK.TRANS64.TRYWAIT P1, [R5+URZ], R4 ;  /* 0x00000004050075a7 */ /* 0x000e64000802017f */
[----:B-1----:R-:W-:Y:S05]  /*19e0*/  @!P1 BRA `(.L_x_27) ;  /* 0x0000004800849947 */ /* 0x002fea0003800000 */
.L_x_26:
[----:B------:R-:W-:Y:S01]  /*19f0*/  ULEA UR7, UR6, UR4, 0xa ;  /* 0x0000000406077291 */ /* 0x000fe2000f8e503f */
[----:B------:R-:W-:Y:S01]  /*1a00*/  WARPGROUP.ARRIVE ;  /* 0x00000000000079c5 */ /* 0x000fe20000000000 */
[----:B------:R-:W-:Y:S01]  /*1a10*/  ULEA UR12, UR6, UR5, 0x9 ;  /* 0x00000005060c7291 */ /* 0x000fe2000f8e483f */
[----:B------:R-:W-:Y:S01]  /*1a20*/  UMOV UR9, 0x40000040 ;  /* 0x4000004000097882 */ /* 0x000fe20000000000 */
[----:B------:R-:W-:-:S03]  /*1a30*/  UMOV UR11, 0x40000040 ;  /* 0x40000040000b7882 */ /* 0x000fc60000000000 */
[----:B------:R-:W-:Y:S02]  /*1a40*/  UMOV UR8, UR7 ;  /* 0x0000000700087c82 */ /* 0x000fe40008000000 */
[----:B------:R-:W-:Y:S02]  /*1a50*/  UMOV UR10, UR12 ;  /* 0x0000000c000a7c82 */ /* 0x000fe40008000000 */
[----:B------:R-:W-:Y:S01]  /*1a60*/  HGMMA.64x64x8.F32.TF32 R24, gdesc[UR8], R24, gsb0 ;  /* 0x04e00000081879f0 */ /* 0x000fe20008002818 */
        /* <DEDUP_REMOVED lines=23> */
[----:B------:R-:W-:Y:S01]  /*1be0*/  BPT.TRAP 0x1 ;  /* 0x000000040000795c */ /* 0x000fe20000300000 */
.L_x_28:
[----:B------:R-:W-:-:S13]  /*1bf0*/  ISETP.NE.AND P1, PT, R23, RZ, PT ;  /* 0x000000ff1700720c */ /* 0x000fda0003f25270 */
[----:B01----:R-:W-:-:S04]  /*1c00*/  @P1 IMAD R4, R3, 0x8, R6 ;  /* 0x0000000803041824 */ /* 0x003fc800078e0206 */
[----:B------:R-:W-:-:S05]  /*1c10*/  @P1 VIADD R5, R4, 0x48 ;  /* 0x0000004804051836 */ /* 0x000fca0000000000 */
[----:B------:R-:W-:-:S04]  /*1c20*/  @P1 PRMT R5, R22, 0x654, R5 ;  /* 0x0000065416051816 */ /* 0x000fc80000000005 */
[----:B------:R0:W-:Y:S01]  /*1c30*/  @P1 SYNCS.ARRIVE.TRANS64.RED.A1T0 RZ, [R5+URZ], RZ ;  /* 0x000000ff05ff19a7 */ /* 0x0001e2000810043f */
[----:B------:R-:W-:-:S13]  /*1c40*/  ISETP.GT.U32.AND P1, PT, R19, 0x1, PT ;  /* 0x000000011300780c */ /* 0x000fda0003f24070 */
[----:B0-----:R-:W-:Y:S05]  /*1c50*/  @P1 BRA `(.L_x_29) ;  /* 0x0000000000041947 */ /* 0x001fea0003800000 */
[----:B------:R-:W-:Y:S01]  /*1c60*/  BPT.TRAP 0x1 ;  /* 0x000000040000795c */ /* 0x000fe20000300000 */
.L_x_29:
[----:B------:R-:W-:Y:S01]  /*1c70*/  UIADD3 UR6, UR6, 0x1, URZ ;  /* 0x0000000106067890 */ /* 0x000fe2000fffe03f */
[C---:B------:R-:W-:Y:S01]  /*1c80*/  ISETP.GT.AND P2, PT, R0.reuse, 0x1, PT ;  /* 0x000000010000780c */ /* 0x040fe20003f44270 */
[----:B------:R-:W-:Y:S02]  /*1c90*/  VIADD R3, R3, 0x1 ;  /* 0x0000000103037836 */ /* 0x000fe40000000000 */
[----:B------:R-:W-:Y:S01]  /*1ca0*/  UISETP.NE.AND UP0, UPT, UR6, 0x9, UPT ;  /* 0x000000090600788c */ /* 0x000fe2000bf05270 */
[----:B------:R-:W-:Y:S02]  /*1cb0*/  VIADD R0, R0, 0xffffffff ;  /* 0xffffffff00007836 */ /* 0x000fe40000000000 */
[C---:B------:R-:W-:Y:S01]  /*1cc0*/  ISETP.NE.AND P1, PT, R3.reuse, 0x9, PT ;  /* 0x000000090300780c */ /* 0x040fe20003f25270 */
[----:B------:R-:W-:Y:S02]  /*1cd0*/  USEL UR7, URZ, 0x1, UP0 ;  /* 0x000000013f077887 */ /* 0x000fe40008000000 */
[----:B------:R-:W-:Y:S01]  /*1ce0*/  USEL UR6, UR6, URZ, UP0 ;  /* 0x0000003f06067287 */ /* 0x000fe20008000000 */
[----:B------:R-:W-:-:S03]  /*1cf0*/  SEL R3, R3, RZ, P1 ;  /* 0x000000ff03037207 */ /* 0x000fc60000800000 */
[----:B------:R-:W-:Y:S01]  /*1d00*/  LOP3.LUT R7, R7, UR7, RZ, 0x3c, !PT ;  /* 0x0000000707077c12 */ /* 0x000fe2000f8e3cff */
[----:B------:R-:W-:Y:S07]  /*1d10*/  @P2 BRA `(.L_x_30) ;  /* 0xfffffff800f82947 */ /* 0x000fee000383ffff */
.L_x_23:
[----:B------:R-:W2:Y:S02]  /*1d20*/  LDC R0, c[0x0][0x28c] ;  /* 0x0000a300ff007b82 */ /* 0x000ea40000000800 */
[----:B--2---:R-:W-:-:S13]  /*1d30*/  ISETP.GE.AND P1, PT, R0, 0x1, PT ;  /* 0x000000010000780c */ /* 0x004fda0003f26270 */
[----:B------:R-:W-:Y:S05]  /*1d40*/  @!P1 BRA `(.L_x_31) ;  /* 0x0000000000509947 */ /* 0x000fea0003800000 */
[----:B------:R-:W-:Y:S05]  /*1d50*/  @!P0 BRA `(.L_x_32) ;  /* 0x0000000000048947 */ /* 0x000fea0003800000 */
[----:B------:R-:W-:Y:S01]  /*1d60*/  BPT.TRAP 0x1 ;  /* 0x000000040000795c */ /* 0x000fe20000300000 */
.L_x_32:
[----:B------:R-:W-:Y:S01]  /*1d70*/  ISETP.NE.AND P0, PT, R23, RZ, PT ;  /* 0x000000ff1700720c */ /* 0x000fe20003f05270 */
[----:B------:R-:W-:Y:S01]  /*1d80*/  BSSY B0, `(.L_x_33) ;  /* 0x000000e000007945 */ /* 0x000fe20003800000 */
[----:B------:R-:W-:-:S11]  /*1d90*/  ISETP.GT.U32.AND P1, PT, R19, 0x1, PT ;  /* 0x000000011300780c */ /* 0x000fd60003f24070 */
[----:B------:R-:W-:Y:S05]  /*1da0*/  @!P0 BRA `(.L_x_34) ;  /* 0x00000000002c8947 */ /* 0x000fea0003800000 */
[----:B------:R-:W-:-:S04]  /*1db0*/  UISETP.LT.AND UP0, UPT, UR40, 0x1, UPT ;  /* 0x000000012800788c */ /* 0x000fc8000bf01270 */
[----:B------:R-:W-:-:S04]  /*1dc0*/  USEL UR6, UR40, 0x1, UP0 ;  /* 0x0000000128067887 */ /* 0x000fc80008000000 */
[----:B------:R-:W-:-:S04]  /*1dd0*/  UIADD3 UR6, UR39, UR40, -UR6 ;  /* 0x0000002827067290 */ /* 0x000fc8000fffe806 */
[----:B------:R-:W-:-:S04]  /*1de0*/  UIMAD.WIDE.U32 UR4, UR6, 0x38e38e39, URZ ;  /* 0x38e38e39060478a5 */ /* 0x000fc8000f8e003f */
[----:B------:R-:W-:-:S04]  /*1df0*/  USHF.R.U32.HI UR4, URZ, 0x1, UR5 ;  /* 0x000000013f047899 */ /* 0x000fc80008011605 */
[----:B------:R-:W-:-:S06]  /*1e00*/  UIMAD UR6, UR4, -0x9, UR6 ;  /* 0xfffffff7040678a4 */ /* 0x000fcc000f8e0206 */
[----:B------:R-:W-:-:S04]  /*1e10*/  IMAD.U32 R3, RZ, RZ, UR6 ;  /* 0x00000006ff037e24 */ /* 0x000fc8000f8e00ff */
[----:B------:R-:W-:-:S04]  /*1e20*/  IMAD R0, R3, 0x8, R6 ;  /* 0x0000000803007824 */ /* 0x000fc800078e0206 */
[----:B------:R-:W-:-:S05]  /*1e30*/  VIADD R3, R0, 0x48 ;  /* 0x0000004800037836 */ /* 0x000fca0000000000 */
[----:B------:R-:W-:-:S04]  /*1e40*/  PRMT R3, R22, 0x654, R3 ;  /* 0x0000065416037816 */ /* 0x000fc80000000003 */
[----:B------:R2:W-:Y:S03]  /*1e50*/  SYNCS.ARRIVE.TRANS64.RED.A1T0 RZ, [R3+URZ], RZ ;  /* 0x000000ff03ff79a7 */ /* 0x0005e6000810043f */
.L_x_34:
[----:B------:R-:W-:Y:S05]  /*1e60*/  BSYNC B0 ;  /* 0x0000000000007941 */ /* 0x000fea0003800000 */
.L_x_33:
[----:B------:R-:W-:Y:S05]  /*1e70*/  @P1 BRA `(.L_x_31) ;  /* 0x0000000000041947 */ /* 0x000fea0003800000 */
[----:B------:R-:W-:Y:S01]  /*1e80*/  BPT.TRAP 0x1 ;  /* 0x000000040000795c */ /* 0x000fe20000300000 */
.L_x_31:
[----:B------:R-:W3:Y:S01]  /*1e90*/  LDC R6, c[0x0][0x288] ;  /* 0x0000a200ff067b82 */ /* 0x000ee20000000800 */
[--C-:B------:R-:W-:Y:S01]  /*1ea0*/  SHF.R.U32.HI R0, RZ, 0x2, R18.reuse ;  /* 0x00000002ff007819 */ /* 0x100fe20000011612 */
[----:B------:R-:W-:Y:S01]  /*1eb0*/  IMAD.SHL.U32 R61, R61, 0x40, RZ ;  /* 0x000000403d3d7824 */ /* 0x000fe200078e00ff */
[----:B01----:R-:W-:Y:S01]  /*1ec0*/  SHF.R.U32.HI R5, RZ, 0x7, R18 ;  /* 0x00000007ff057819 */ /* 0x003fe20000011612 */
[----:B------:R-:W-:Y:S01]  /*1ed0*/  UIADD3 UR39, UR40, UR39, URZ ;  /* 0x0000002728277290 */ /* 0x000fe2000fffe03f */
[----:B--2---:R-:W-:Y:S01]  /*1ee0*/  LOP3.LUT R3, R0, 0x7, RZ, 0xc0, !PT ;  /* 0x0000000700037812 */ /* 0x004fe200078ec0ff */
[C---:B------:R-:W-:Y:S01]  /*1ef0*/  IMAD.SHL.U32 R10, R18.reuse, 0x2, RZ ;  /* 0x00000002120a7824 */ /* 0x040fe200078e00ff */
[----:B------:R-:W-:Y:S01]  /*1f00*/  LOP3.LUT R0, R5, 0x1, RZ, 0xc0, !PT ;  /* 0x0000000105007812 */ /* 0x000fe200078ec0ff */
[----:B------:R-:W-:Y:S01]  /*1f10*/  UISETP.GT.U32.AND UP0, UPT, UR39, 0x8, UPT ;  /* 0x000000082700788c */ /* 0x000fe2000bf04070 */
[C---:B------:R-:W-:Y:S01]  /*1f20*/  LOP3.LUT R5, R18.reuse, 0x3, RZ, 0xc0, !PT ;  /* 0x0000000312057812 */ /* 0x040fe200078ec0ff */
[----:B------:R-:W-:Y:S01]  /*1f30*/  ULDC UR7, c[0x0][0x284] ;  /* 0x0000a10000077ab9 */ /* 0x000fe20000000800 */
[----:B------:R-:W-:Y:S01]  /*1f40*/  LOP3.LUT R4, R18, 0x60, RZ, 0xc0, !PT ;  /* 0x0000006012047812 */ /* 0x000fe200078ec0ff */
[----:B------:R-:W-:Y:S01]  /*1f50*/  IMAD.SHL.U32 R8, R0, 0x40, RZ ;  /* 0x0000004000087824 */ /* 0x000fe200078e00ff */
[----:B------:R-:W-:Y:S01]  /*1f60*/  UISETP.LT.U32.AND UP0, UPT, UR40, 0x9, UP0 ;  /* 0x000000092800788c */ /* 0x000fe20008701070 */
[----:B------:R-:W-:Y:S01]  /*1f70*/  SHF.R.S32.HI R15, RZ, 0x1f, R59 ;  /* 0x0000001fff0f7819 */ /* 0x000fe2000001143b */
[----:B------:R-:W-:Y:S01]  /*1f80*/  UISETP.GE.U32.AND UP1, UPT, UR40, 0x9, UPT ;  /* 0x000000092800788c */ /* 0x000fe2000bf26070 */
[----:B------:R-:W-:Y:S01]  /*1f90*/  SHF.R.U32.HI R4, RZ, 0x1, R4 ;  /* 0x00000001ff047819 */ /* 0x000fe20000011604 */
[----:B------:R-:W-:Y:S01]  /*1fa0*/  ULDC.64 UR8, c[0x0][0x5d0] ;  /* 0x0001740000087ab9 */ /* 0x000fe20000000a00 */
[C---:B------:R-:W-:Y:S01]  /*1fb0*/  LOP3.LUT R10, R61.reuse, 0x6, R10, 0xf8, !PT ;  /* 0x000000063d0a7812 */ /* 0x040fe200078ef80a */
[----:B------:R-:W-:Y:S01]  /*1fc0*/  UIMAD.WIDE.U32 UR4, UR39, 0x38e38e39, URZ ;  /* 0x38e38e39270478a5 */ /* 0x000fe2000f8e003f */
[--C-:B------:R-:W-:Y:S01]  /*1fd0*/  IADD3 R7, RZ, -R4, -R3.reuse ;  /* 0x80000004ff077210 */ /* 0x100fe20007ffe803 */
[----:B------:R-:W-:Y:S01]  /*1fe0*/  USEL UR6, URZ, 0x1, !UP0 ;  /* 0x000000013f067887 */ /* 0x000fe2000c000000 */
[----:B------:R-:W-:Y:S01]  /*1ff0*/  LOP3.LUT R3, R8, 0x40, R3, 0xe2, !PT ;  /* 0x0000004008037812 */ /* 0x000fe200078ee203 */
[C---:B------:R-:W-:Y:S01]  /*2000*/  IMAD.WIDE R8, R60.reuse, 0x80, RZ ;  /* 0x000000803c087825 */ /* 0x040fe200078e02ff */
[----:B---3--:R-:W-:Y:S01]  /*2010*/  ISETP.GE.AND P0, PT, R61, R6, PT ;  /* 0x000000063d00720c */ /* 0x008fe20003f06270 */
[----:B------:R-:W-:Y:S01]  /*2020*/  USHF.R.U32.HI UR4, URZ, 0x1, UR5 ;  /* 0x000000013f047899 */ /* 0x000fe20008011605 */
[----:B------:R-:W-:Y:S01]  /*2030*/  SHF.R.S32.HI R11, RZ, 0x1f, R10 ;  /* 0x0000001fff0b7819 */ /* 0x000fe2000001140a */
[----:B------:R-:W-:Y:S01]  /*2040*/  IMAD R12, R5, -0x2, R6 ;  /* 0xfffffffe050c7824 */ /* 0x000fe200078e0206 */
[----:B------:R-:W-:Y:S01]  /*2050*/  ULOP3.LUT UR38, UR38, UR6, URZ, 0x3c, !UPT ;  /* 0x0000000626267292 */ /* 0x000fe2000f8e3c3f */
[----:B------:R-:W-:Y:S01]  /*2060*/  IMAD.SHL.U32 R5, R60, 0x80, RZ ;  /* 0x000000803c057824 */ /* 0x000fe200078e00ff */
[----:B------:R-:W-:Y:S01]  /*2070*/  LOP3.LUT R73, R8, R3, R4, 0xfe, !PT ;  /* 0x0000000308497212 */ /* 0x000fe200078efe04 */
[----:B------:R-:W-:Y:S01]  /*2080*/  IMAD R6, R15, UR8, RZ ;  /* 0x000000080f067c24 */ /* 0x000fe2000f8e02ff */
[----:B------:R-:W-:Y:S01]  /*2090*/  UIMAD UR39, UR4, -0x9, UR39 ;  /* 0xfffffff7042778a4 */ /* 0x000fe2000f8e0227 */
[----:B------:R-:W-:Y:S01]  /*20a0*/  IMAD R0, R0, -0x40, R7 ;  /* 0xffffffc000007824 */ /* 0x000fe200078e0207 */
[----:B------:R-:W-:Y:S01]  /*20b0*/  ISETP.GE.OR P0, PT, R5, UR7, P0 ;  /* 0x0000000705007c0c */ /* 0x000fe20008706670 */
[C---:B------:R-:W-:Y:S01]  /*20c0*/  IMAD R13, R59.reuse, UR9, R6 ;  /* 0x000000093b0d7c24 */ /* 0x040fe2000f8e0206 */
[----:B------:R-:W-:Y:S01]  /*20d0*/  @UP1 ULOP3.LUT UR38, UR38, 0x1, UR4, 0x78, !UPT ;  /* 0x0000000126261892 */ /* 0x000fe2000f8e7804 */
[----:B------:R-:W-:Y:S01]  /*20e0*/  IMAD.WIDE.U32 R6, R59, UR8, R10 ;  /* 0x000000083b067c25 */ /* 0x000fe2000f8e000a */
[----:B------:R-:W-:-:S03]  /*20f0*/  IADD3 R3, -R5, UR7, R0 ;  /* 0x0000000705037c10 */ /* 0x000fc6000fffe100 */
[----:B------:R-:W-:Y:S02]  /*2100*/  IMAD.IADD R7, R7, 0x1, R13 ;  /* 0x0000000107077824 */ /* 0x000fe400078e020d */
[----:B------:R-:W-:Y:S02]  /*2110*/  IMAD.IADD R4, R12, 0x1, -R61 ;  /* 0x000000010c047824 */ /* 0x000fe400078e0a3d */
[----:B------:R-:W-:Y:S02]  /*2120*/  IMAD.MOV.U32 R0, RZ, RZ, -0x1 ;  /* 0xffffffffff007424 */ /* 0x000fe400078e00ff */
[----:B------:R-:W-:Y:S05]  /*2130*/  @P0 BRA `(.L_x_35) ;  /* 0x0000002000980947 */ /* 0x000fea0003800000 */
[----:B------:R-:W0:Y:S01]  /*2140*/  LDC.64 R66, c[0x0][0x5c8] ;  /* 0x00017200ff427b82 */ /* 0x000e220000000a00 */
[----:B-----5:R-:W-:Y:S01]  /*2150*/  FSETP.NEU.AND P0, PT, R57, RZ, PT ;  /* 0x000000ff3900720b */ /* 0x020fe20003f0d000 */
[----:B------:R-:W-:Y:S01]  /*2160*/  BSSY B0, `(.L_x_35) ;  /* 0x0000223000007945 */ /* 0x000fe20003800000 */
[----:B------:R-:W-:-:S04]  /*2170*/  ISETP.GT.AND P1, PT, R4, RZ, PT ;  /* 0x000000ff0400720c */ /* 0x000fc80003f24270 */
[----:B------:R-:W-:Y:S01]  /*2180*/  ISETP.GT.AND P2, PT, R3, RZ, P1 ;  /* 0x000000ff0300720c */ /* 0x000fe20000f44270 */
[-C--:B0-----:R-:W-:Y:S02]  /*2190*/  IMAD R12, R9, R66.reuse, RZ ;  /* 0x00000042090c7224 */ /* 0x081fe400078e02ff */
[----:B------:R-:W-:-:S04]  /*21a0*/  IMAD.WIDE.U32 R60, R73, R66, R6 ;  /* 0x00000042493c7225 */ /* 0x000fc800078e0006 */
[----:B------:R-:W-:-:S04]  /*21b0*/  IMAD R5, R73, R67, R12 ;  /* 0x0000004349057224 */ /* 0x000fc800078e020c */
[----:B------:R-:W-:Y:S01]  /*21c0*/  IMAD.IADD R75, R61, 0x1, R5 ;  /* 0x000000013d4b7824 */ /* 0x000fe200078e0205 */
[----:B------:R-:W-:Y:S06]  /*21d0*/  @!P0 BRA `(.L_x_36) ;  /* 0x0000001400dc8947 */ /* 0x000fec0003800000 */
[----:B------:R-:W0:Y:S01]  /*21e0*/  LDC.64 R64, c[0x0][0x5b8] ;  /* 0x00016e00ff407b82 */ /* 0x000e220000000a00 */
[----:B------:R-:W-:-:S07]  /*21f0*/  ULDC.64 UR4, c[0x0][0x5c0] ;  /* 0x0001700000047ab9 */ /* 0x000fce0000000a00 */
[----:B------:R-:W1:Y:S08]  /*2200*/  LDC.64 R68, c[0x0][0x5b0] ;  /* 0x00016c00ff447b82 */ /* 0x000e700000000a00 */
[----:B------:R-:W2:Y:S01]  /*2210*/  LDC.64 R70, c[0x0][0x5a8] ;  /* 0x00016a00ff467b82 */ /* 0x000ea20000000a00 */
[-C--:B0-----:R-:W-:Y:S02]  /*2220*/  IMAD R6, R15, R64.reuse, RZ ;  /* 0x000000400f067224 */ /* 0x081fe400078e02ff */
[----:B------:R-:W-:-:S04]  /*2230*/  IMAD.WIDE.U32 R62, R59, R64, R10 ;  /* 0x000000403b3e7225 */ /* 0x000fc800078e000a */
[----:B------:R-:W-:Y:S02]  /*2240*/  IMAD R61, R59, R65, R6 ;  /* 0x000000413b3d7224 */ /* 0x000fe400078e0206 */
[-C--:B-1----:R-:W-:Y:S02]  /*2250*/  IMAD R8, R9, R68.reuse, RZ ;  /* 0x0000004409087224 */ /* 0x082fe400078e02ff */
[----:B------:R-:W-:Y:S02]  /*2260*/  IMAD.IADD R13, R63, 0x1, R61 ;  /* 0x000000013f0d7824 */ /* 0x000fe400078e023d */
[----:B------:R-:W-:Y:S02]  /*2270*/  IMAD.MOV.U32 R12, RZ, RZ, R62 ;  /* 0x000000ffff0c7224 */ /* 0x000fe400078e003e */
[C---:B------:R-:W-:Y:S02]  /*2280*/  IMAD R65, R73.reuse, R69, R8 ;  /* 0x0000004549417224 */ /* 0x040fe400078e0208 */
[----:B------:R-:W-:-:S04]  /*2290*/  IMAD.WIDE.U32 R6, R73, R68, R12 ;  /* 0x0000004449067225 */ /* 0x000fc800078e000c */
[----:B------:R-:W-:Y:S01]  /*22a0*/  IMAD.IADD R5, R7, 0x1, R65 ;  /* 0x0000000107057824 */ /* 0x000fe200078e0241 */
[----:B--2---:R-:W-:-:S04]  /*22b0*/  LEA R14, P0, R6, R70, 0x2 ;  /* 0x00000046060e7211 */ /* 0x004fc800078010ff */
[----:B------:R-:W-:-:S05]  /*22c0*/  LEA.HI.X R15, R6, R71, R5, 0x2, P0 ;  /* 0x00000047060f7211 */ /* 0x000fca00000f1405 */
[----:B------:R0:W2:Y:S01]  /*22d0*/  @P2 LDG.E.LTC128B R5, desc[UR36][R14.64] ;  /* 0x000000240e052981 */ /* 0x0000a2000c1e1920 */
[----:B------:R-:W-:Y:S01]  /*22e0*/  ISETP.GT.AND P0, PT, R4, 0x1, PT ;  /* 0x000000010400780c */ /* 0x000fe20003f04270 */
[----:B------:R-:W-:Y:S01]  /*22f0*/  IMAD.WIDE.U32 R6, R73, R68, R10 ;  /* 0x0000004449067225 */ /* 0x000fe200078e000a */
[----:B------:R-:W-:Y:S03]  /*2300*/  BSSY B1, `(.L_x_37) ;  /* 0x0000013000017945 */ /* 0x000fe60003800000 */
[----:B------:R-:W-:Y:S02]  /*2310*/  IMAD.IADD R7, R65, 0x1, R7 ;  /* 0x0000000141077824 */ /* 0x000fe400078e0207 */
[----:B------:R-:W-:Y:S01]  /*2320*/  IMAD.WIDE.U32 R20, R59, R64, R6 ;  /* 0x000000403b147225 */ /* 0x000fe200078e0006 */
[----:B0-----:R-:W-:-:S03]  /*2330*/  SHF.L.U64.HI R15, R68, 0x3, R69 ;  /* 0x00000003440f7819 */ /* 0x001fc60000010245 */
[----:B------:R-:W-:Y:S01]  /*2340*/  IMAD.IADD R7, R61, 0x1, R21 ;  /* 0x000000013d077824 */ /* 0x000fe200078e0215 */
[----:B------:R-:W-:Y:S01]  /*2350*/  LEA R6, P4, R20, R70, 0x2 ;  /* 0x0000004614067211 */ /* 0x000fe200078810ff */
[----:B------:R-:W-:-:S03]  /*2360*/  IMAD.SHL.U32 R14, R68, 0x8, RZ ;  /* 0x00000008440e7824 */ /* 0x000fc600078e00ff */
[----:B------:R-:W-:Y:S01]  /*2370*/  LEA.HI.X R7, R20, R71, R7, 0x2, P4 ;  /* 0x0000004714077211 */ /* 0x000fe200020f1407 */
[----:B------:R-:W-:Y:S01]  /*2380*/  IMAD.WIDE.U32 R20, R73, R68, R14 ;  /* 0x0000004449147225 */ /* 0x000fe200078e000e */
[----:B--2---:R-:W-:-:S05]  /*2390*/  LOP3.LUT R8, R5, 0xffffe000, RZ, 0xc0, !PT ;  /* 0xffffe00005087812 */ /* 0x004fca00078ec0ff */
[----:B------:R-:W-:Y:S01]  /*23a0*/  FMUL R9, R8, R57 ;  /* 0x0000003908097220 */ /* 0x000fe20000400000 */
[----:B------:R-:W-:-:S03]  /*23b0*/  LEA R8, P3, R60, UR4, 0x2 ;  /* 0x000000043c087c11 */ /* 0x000fc6000f8610ff */
[----:B------:R-:W-:Y:S01]  /*23c0*/  FFMA R77, R24, R56, R9 ;  /* 0x00000038184d7223 */ /* 0x000fe20000000009 */
[----:B------:R-:W-:Y:S02]  /*23d0*/  LEA.HI.X R9, R60, UR5, R75, 0x2, P3 ;  /* 0x000000053c097c11 */ /* 0x000fe400098f144b */
[----:B------:R-:W-:Y:S02]  /*23e0*/  ISETP.GT.AND P3, PT, R3, RZ, P0 ;  /* 0x000000ff0300720c */ /* 0x000fe40000764270 */
[----:B------:R-:W-:-:S05]  /*23f0*/  F2FP.TF32.F32.PACK_B R77, R77 ;  /* 0x0000004dff4d723e */ /* 0x000fca00024050ff */
[----:B------:R0:W-:Y:S06]  /*2400*/  @P2 STG.E desc[UR36][R8.64], R77 ;  /* 0x0000004d08002986 */ /* 0x0001ec000c101924 */
[----:B------:R-:W-:Y:S05]  /*2410*/  @!P3 BRA `(.L_x_38) ;  /* 0x000000000004b947 */ /* 0x000fea0003800000 */
[----:B------:R1:W5:Y:S02]  /*2420*/  LDG.E.LTC128B R5, desc[UR36][R6.64+0x4] ;  /* 0x0000042406057981 */ /* 0x000364000c1e1920 */
.L_x_38:
[----:B------:R-:W-:Y:S05]  /*2430*/  BSYNC B1 ;  /* 0x0000000000017941 */ /* 0x000fea0003800000 */
.L_x_37:
[----:B-----5:R-:W-:Y:S01]  /*2440*/  LOP3.LUT R12, R5, 0xffffe000, RZ, 0xc0, !PT ;  /* 0xffffe000050c7812 */ /* 0x020fe200078ec0ff */
[----:B------:R-:W-:Y:S01]  /*2450*/  IMAD.IADD R65, R65, 0x1, R21 ;  /* 0x0000000141417824 */ /* 0x000fe200078e0215 */
[----:B------:R-:W-:Y:S01]  /*2460*/  IADD3 R62, P2, R62, R20, RZ ;  /* 0x000000143e3e7210 */ /* 0x000fe20007f5e0ff */
[----:B------:R-:W-:Y:S01]  /*2470*/  IMAD.MOV.U32 R24, RZ, RZ, R5 ;  /* 0x000000ffff187224 */ /* 0x000fe200078e0005 */
[----:B------:R-:W-:Y:S01]  /*2480*/  ISETP.GT.AND P1, PT, R3, 0x8, P1 ;  /* 0x000000080300780c */ /* 0x000fe20000f24270 */
[----:B------:R-:W-:Y:S02]  /*2490*/  FMUL R12, R12, R57 ;  /* 0x000000390c0c7220 */ /* 0x000fe40000400000 */
[----:B------:R-:W-:Y:S01]  /*24a0*/  IMAD.X R13, R65, 0x1, R13, P2 ;  /* 0x00000001410d7824 */ /* 0x000fe200010e060d */
[----:B------:R-:W-:Y:S01]  /*24b0*/  LEA R14, P2, R62, R70, 0x2 ;  /* 0x000000463e0e7211 */ /* 0x000fe200078410ff */
[----:B------:R-:W-:-:S03]  /*24c0*/  FFMA R25, R25, R56, R12 ;  /* 0x0000003819197223 */ /* 0x000fc6000000000c */
[----:B------:R-:W-:Y:S02]  /*24d0*/  LEA.HI.X R15, R62, R71, R13, 0x2, P2 ;  /* 0x000000473e0f7211 */ /* 0x000fe400010f140d */
[----:B------:R-:W-:-:S05]  /*24e0*/  F2FP.TF32.F32.PACK_B R25, R25 ;  /* 0x00000019ff19723e */ /* 0x000fca00024050ff */
[----:B------:R2:W-:Y:S04]  /*24f0*/  @P3 STG.E desc[UR36][R8.64+0x4], R25 ;  /* 0x0000041908003986 */ /* 0x0005e8000c101924 */
[----:B------:R-:W3:Y:S01]  /*2500*/  @P1 LDG.E.LTC128B R24, desc[UR36][R14.64] ;  /* 0x000000240e181981 */ /* 0x000ee2000c1e1920 */
[----:B------:R-:W-:Y:S01]  /*2510*/  IADD3 R20, P2, R10, R20, RZ ;  /* 0x000000140a147210 */ /* 0x000fe20007f5e0ff */
[----:B------:R-:W-:Y:S01]  /*2520*/  BSSY B1, `(.L_x_39) ;  /* 0x0000011000017945 */ /* 0x000fe20003800000 */
[----:B------:R-:W-:-:S03]  /*2530*/  ISETP.GT.AND P0, PT, R3, 0x8, P0 ;  /* 0x000000080300780c */ /* 0x000fc60000704270 */
[----:B------:R-:W-:Y:S01]  /*2540*/  IMAD.X R21, R11, 0x1, R65, P2 ;  /* 0x000000010b157824 */ /* 0x000fe200010e0641 */
[C---:B------:R-:W-:Y:S02]  /*2550*/  SHF.L.U64.HI R11, R66.reuse, 0x5, R67 ;  /* 0x00000005420b7819 */ /* 0x040fe40000010243 */
[----:B------:R-:W-:Y:S01]  /*2560*/  LEA R12, P2, R66, R8, 0x5 ;  /* 0x00000008420c7211 */ /* 0x000fe200078428ff */
[----:B------:R-:W-:-:S04]  /*2570*/  IMAD.WIDE.U32 R20, R59, R64, R20 ;  /* 0x000000403b147225 */ /* 0x000fc800078e0014 */
[----:B------:R-:W-:Y:S01]  /*2580*/  IMAD.X R13, R11, 0x1, R9, P2 ;  /* 0x000000010b0d7824 */ /* 0x000fe200010e0609 */
[----:B---3--:R-:W-:-:S05]  /*2590*/  LOP3.LUT R10, R24, 0xffffe000, RZ, 0xc0, !PT ;  /* 0xffffe000180a7812 */ /* 0x008fca00078ec0ff */
[----:B------:R-:W-:Y:S01]  /*25a0*/  FMUL R5, R10, R57 ;  /* 0x000000390a057220 */ /* 0x000fe20000400000 */
[----:B------:R-:W-:-:S03]  /*25b0*/  LEA R10, P3, R20, R70, 0x2 ;  /* 0x00000046140a7211 */ /* 0x000fc600078610ff */
[----:B------:R-:W-:Y:S01]  /*25c0*/  FFMA R59, R26, R56, R5 ;  /* 0x000000381a3b7223 */ /* 0x000fe20000000005 */
[----:B------:R-:W-:-:S04]  /*25d0*/  IMAD.IADD R5, R61, 0x1, R21 ;  /* 0x000000013d057824 */ /* 0x000fc800078e0215 */
[----:B------:R-:W-:Y:S02]  /*25e0*/  F2FP.TF32.F32.PACK_B R59, R59 ;  /* 0x0000003bff3b723e */ /* 0x000fe400024050ff */
[----:B------:R-:W-:-:S03]  /*25f0*/  LEA.HI.X R11, R20, R71, R5, 0x2, P3 ;  /* 0x00000047140b7211 */ /* 0x000fc600018f1405 */
[----:B------:R2:W-:Y:S01]  /*2600*/  @P1 STG.E desc[UR36][R12.64], R59 ;  /* 0x0000003b0c001986 */ /* 0x0005e2000c101924 */
[----:B------:R-:W-:Y:S05]  /*2610*/  @!P0 BRA `(.L_x_40) ;  /* 0x0000000000048947 */ /* 0x000fea0003800000 */
[----:B------:R3:W5:Y:S02]  /*2620*/  LDG.E.LTC128B R24, desc[UR36][R10.64+0x4] ;  /* 0x000004240a187981 */ /* 0x000764000c1e1920 */
.L_x_40:
[----:B------:R-:W-:Y:S05]  /*2630*/  BSYNC B1 ;  /* 0x0000000000017941 */ /* 0x000fea0003800000 */
.L_x_39:
[----:B-----5:R-:W-:Y:S01]  /*2640*/  LOP3.LUT R14, R24, 0xffffe000, RZ, 0xc0, !PT ;  /* 0xffffe000180e7812 */ /* 0x020fe200078ec0ff */
[----:B------:R-:W-:Y:S01]  /*2650*/  BSSY B1, `(.L_x_41) ;  /* 0x0000009000017945 */ /* 0x000fe20003800000 */
[----:B------:R-:W-:-:S03]  /*2660*/  ISETP.GT.AND P1, PT, R4, 0x8, PT ;  /* 0x000000080400780c */ /* 0x000fc60003f24270 */
[----:B------:R-:W-:Y:S01]  /*2670*/  FMUL R14, R14, R57 ;  /* 0x000000390e0e7220 */ /* 0x000fe20000400000 */
[----:B------:R-:W-:-:S03]  /*2680*/  ISETP.GT.AND P2, PT, R3, RZ, P1 ;  /* 0x000000ff0300720c */ /* 0x000fc60000f44270 */
[----:B------:R-:W-:-:S05]  /*2690*/  FFMA R27, R27, R56, R14 ;  /* 0x000000381b1b7223 */ /* 0x000fca000000000e */
[----:B------:R-:W-:-:S05]  /*26a0*/  F2FP.TF32.F32.PACK_B R27, R27 ;  /* 0x0000001bff1b723e */ /* 0x000fca00024050ff */
[----:B------:R4:W-:Y:S01]  /*26b0*/  @P0 STG.E desc[UR36][R12.64+0x4], R27 ;  /* 0x0000041b0c000986 */ /* 0x0009e2000c101924 */
[----:B------:R-:W-:Y:S05]  /*26c0*/  @!P2 BRA `(.L_x_42) ;  /* 0x000000000004a947 */ /* 0x000fea0003800000 */
[----:B------:R0:W5:Y:S02]  /*26d0*/  LDG.E.LTC128B R24, desc[UR36][R6.64+0x20] ;  /* 0x0000202406187981 */ /* 0x000164000c1e1920 */
.L_x_42:
[----:B------:R-:W-:Y:S05]  /*26e0*/  BSYNC B1 ;  /* 0x0000000000017941 */ /* 0x000fea0003800000 */
.L_x_41:
        /* <DEDUP_REMOVED lines=10> */
.L_x_44:
[----:B------:R-:W-:Y:S05]  /*2790*/  BSYNC B1 ;  /* 0x0000000000017941 */ /* 0x000fea0003800000 */
.L_x_43:
[----:B-----5:R-:W-:Y:S01]  /*27a0*/  LOP3.LUT R14, R24, 0xffffe000, RZ, 0xc0, !PT ;  /* 0xffffe000180e7812 */ /* 0x020fe200078ec0ff */
[----:B------:R-:W-:Y:S01]  /*27b0*/  BSSY B1, `(.L_x_45) ;  /* 0x0000008000017945 */ /* 0x000fe20003800000 */
[----:B------:R-:W-:-:S03]  /*27c0*/  ISETP.GT.AND P1, PT, R3, 0x8, P1 ;  /* 0x000000080300780c */ /* 0x000fc60000f24270 */
[----:B------:R-:W-:-:S04]  /*27d0*/  FMUL R14, R14, R57 ;  /* 0x000000390e0e7220 */ /* 0x000fc80000400000 */
[----:B------:R-:W-:-:S05]  /*27e0*/  FFMA R29, R29, R56, R14 ;  /* 0x000000381d1d7223 */ /* 0x000fca000000000e */
[----:B------:R-:W-:-:S05]  /*27f0*/  F2FP.TF32.F32.PACK_B R29, R29 ;  /* 0x0000001dff1d723e */ /* 0x000fca00024050ff */
[----:B------:R0:W-:Y:S01]  /*2800*/  @P3 STG.E desc[UR36][R8.64+0x24], R29 ;  /* 0x0000241d08003986 */ /* 0x0001e2000c101924 */
[----:B------:R-:W-:Y:S05]  /*2810*/  @!P1 BRA `(.L_x_46) ;  /* 0x0000000000049947 */ /* 0x000fea0003800000 */
[----:B------:R0:W5:Y:S02]  /*2820*/  LDG.E.LTC128B R24, desc[UR36][R10.64+0x20] ;  /* 0x000020240a187981 */ /* 0x000164000c1e1920 */
.L_x_46:
[----:B------:R-:W-:Y:S05]  /*2830*/  BSYNC B1 ;  /* 0x0000000000017941 */ /* 0x000fea0003800000 */
.L_x_45:
[----:B-----5:R-:W-:Y:S01]  /*2840*/  LOP3.LUT R14, R24, 0xffffe000, RZ, 0xc0, !PT ;  /* 0xffffe000180e7812 */ /* 0x020fe200078ec0ff */
[----:B------:R-:W-:Y:S01]  /*2850*/  BSSY B1, `(.L_x_47) ;  /* 0x0000008000017945 */ /* 0x000fe20003800000 */
[----:B------:R-:W-:-:S03]  /*2860*/  ISETP.GT.AND P0, PT, R3, 0x8, P0 ;  /* 0x000000080300780c */ /* 0x000fc60000704270 */
[----:B0-----:R-:W-:-:S04]  /*2870*/  FMUL R5, R14, R57 ;  /* 0x000000390e057220 */ /* 0x001fc80000400000 */
[----:B------:R-:W-:-:S05]  /*2880*/  FFMA R5, R30, R56, R5 ;  /* 0x000000381e057223 */ /* 0x000fca0000000005 */
[----:B------:R-:W-:-:S05]  /*2890*/  F2FP.TF32.F32.PACK_B R5, R5 ;  /* 0x00000005ff05723e */ /* 0x000fca00024050ff */
[----:B------:R0:W-:Y:S01]  /*28a0*/  @P1 STG.E desc[UR36][R12.64+0x20], R5 ;  /* 0x000020050c001986 */ /* 0x0001e2000c101924 */
[----:B------:R-:W-:Y:S05]  /*28b0*/  @!P0 BRA `(.L_x_48) ;  /* 0x0000000000048947 */ /* 0x000fea0003800000 */
[----:B------:R0:W5:Y:S02]  /*28c0*/  LDG.E.LTC128B R24, desc[UR36][R10.64+0x24] ;  /* 0x000024240a187981 */ /* 0x000164000c1e1920 */
.L_x_48:
[----:B------:R-:W-:Y:S05]  /*28d0*/  BSYNC B1 ;  /* 0x0000000000017941 */ /* 0x000fea0003800000 */
.L_x_47:
        /* <DEDUP_REMOVED lines=10> */
.L_x_50:
[----:B------:R-:W-:Y:S05]  /*2980*/  BSYNC B1 ;  /* 0x0000000000017941 */ /* 0x000fea0003800000 */
.L_x_49:
[----:B-----5:R-:W-:Y:S01]  /*2990*/  LOP3.LUT R14, R24, 0xffffe000, RZ, 0xc0, !PT ;  /* 0xffffe000180e7812 */ /* 0x020fe200078ec0ff */
[----:B------:R-:W-:Y:S01]  /*29a0*/  BSSY B1, `(.L_x_51) ;  /* 0x0000009000017945 */ /* 0x000fe20003800000 */
[----:B------:R-:W-:-:S03]  /*29b0*/  ISETP.GT.AND P0, PT, R4, 0x11, PT ;  /* 0x000000110400780c */ /* 0x000fc60003f04270 */
[----:B0-----:R-:W-:Y:S01]  /*29c0*/  FMUL R5, R14, R57 ;  /* 0x000000390e057220 */ /* 0x001fe20000400000 */
[----:B------:R-:W-:-:S03]  /*29d0*/  ISETP.GT.AND P3, PT, R3, RZ, P0 ;  /* 0x000000ff0300720c */ /* 0x000fc60000764270 */
[----:B------:R-:W-:-:S05]  /*29e0*/  FFMA R5, R32, R56, R5 ;  /* 0x0000003820057223 */ /* 0x000fca0000000005 */
[----:B------:R-:W-:-:S05]  /*29f0*/  F2FP.TF32.F32.PACK_B R5, R5 ;  /* 0x00000005ff05723e */ /* 0x000fca00024050ff */
[----:B------:R0:W-:Y:S01]  /*2a00*/  @P2 STG.E desc[UR36][R8.64+0x40], R5 ;  /* 0x0000400508002986 */ /* 0x0001e2000c101924 */
[----:B------:R-:W-:Y:S05]  /*2a10*/  @!P3 BRA `(.L_x_52) ;  /* 0x000000000004b947 */ /* 0x000fea0003800000 */
[----:B------:R0:W5:Y:S02]  /*2a20*/  LDG.E.LTC128B R24, desc[UR36][R6.64+0x44] ;  /* 0x0000442406187981 */ /* 0x000164000c1e1920 */
.L_x_52:
[----:B------:R-:W-:Y:S05]  /*2a30*/  BSYNC B1 ;  /* 0x0000000000017941 */ /* 0x000fea0003800000 */
.L_x_51:
        /* <DEDUP_REMOVED lines=9> */
.L_x_54:
[----:B------:R-:W-:Y:S05]  /*2ad0*/  BSYNC B1 ;  /* 0x0000000000017941 */ /* 0x000fea0003800000 */
.L_x_53:
        /* <DEDUP_REMOVED lines=9> */
.L_x_56:
[----:B------:R-:W-:Y:S05]  /*2b70*/  BSYNC B1 ;  /* 0x0000000000017941 */ /* 0x000fea0003800000 */
.L_x_55:
        /* <DEDUP_REMOVED lines=10> */
.L_x_58:
[----:B------:R-:W-:Y:S05]  /*2c20*/  BSYNC B1 ;  /* 0x0000000000017941 */ /* 0x000fea0003800000 */
.L_x_57:
        /* <DEDUP_REMOVED lines=10> */
.L_x_60:
[----:B------:R-:W-:Y:S05]  /*2cd0*/  BSYNC B1 ;  /* 0x0000000000017941 */ /* 0x000fea0003800000 */
.L_x_59:
        /* <DEDUP_REMOVED lines=9> */
.L_x_62:
[----:B------:R-:W-:Y:S05]  /*2d70*/  BSYNC B1 ;  /* 0x0000000000017941 */ /* 0x000fea0003800000 */
.L_x_61:
        /* <DEDUP_REMOVED lines=9> */
.L_x_64:
[----:B------:R-:W-:Y:S05]  /*2e10*/  BSYNC B1 ;  /* 0x0000000000017941 */ /* 0x000fea0003800000 */
.L_x_63:
        /* <DEDUP_REMOVED lines=10> */
.L_x_66:
[----:B------:R-:W-:Y:S05]  /*2ec0*/  BSYNC B1 ;  /* 0x0000000000017941 */ /* 0x000fea0003800000 */
.L_x_65:
        /* <DEDUP_REMOVED lines=10> */
.L_x_68:
[----:B------:R-:W-:Y:S05]  /*2f70*/  BSYNC B1 ;  /* 0x0000000000017941 */ /* 0x000fea0003800000 */
.L_x_67:
        /* <DEDUP_REMOVED lines=9> */
.L_x_70:
[----:B------:R-:W-:Y:S05]  /*3010*/  BSYNC B1 ;  /* 0x0000000000017941 */ /* 0x000fea0003800000 */
.L_x_69:
        /* <DEDUP_REMOVED lines=9> */
.L_x_72:
[----:B------:R-:W-:Y:S05]  /*30b0*/  BSYNC B1 ;  /* 0x0000000000017941 */ /* 0x000fea0003800000 */
.L_x_71:
        /* <DEDUP_REMOVED lines=10> */
.L_x_74:
[----:B------:R-:W-:Y:S05]  /*3160*/  BSYNC B1 ;  /* 0x0000000000017941 */ /* 0x000fea0003800000 */
.L_x_73:
        /* <DEDUP_REMOVED lines=10> */
.L_x_76:
[----:B------:R-:W-:Y:S05]  /*3210*/  BSYNC B1 ;  /* 0x0000000000017941 */ /* 0x000fea0003800000 */
.L_x_75:
        /* <DEDUP_REMOVED lines=9> */
.L_x_78:
[----:B------:R-:W-:Y:S05]  /*32b0*/  BSYNC B1 ;  /* 0x0000000000017941 */ /* 0x000fea0003800000 */
.L_x_77:
        /* <DEDUP_REMOVED lines=9> */
.L_x_80:
[----:B------:R-:W-:Y:S05]  /*3350*/  BSYNC B1 ;  /* 0x0000000000017941 */ /* 0x000fea0003800000 */
.L_x_79:
        /* <DEDUP_REMOVED lines=10> */
.L_x_82:
[----:B------:R-:W-:Y:S05]  /*3400*/  BSYNC B1 ;  /* 0x0000000000017941 */ /* 0x000fea0003800000 */
.L_x_81:
        /* <DEDUP_REMOVED lines=10> */
.L_x_84:
[----:B------:R-:W-:Y:S05]  /*34b0*/  BSYNC B1 ;  /* 0x0000000000017941 */ /* 0x000fea0003800000 */
.L_x_83:
        /* <DEDUP_REMOVED lines=9> */
.L_x_86:
[----:B------:R-:W-:Y:S05]  /*3550*/  BSYNC B1 ;  /* 0x0000000000017941 */ /* 0x000fea0003800000 */
.L_x_85:
        /* <DEDUP_REMOVED lines=9> */
.L_x_88:
[----:B------:R-:W-:Y:S05]  /*35f0*/  BSYNC B1 ;  /* 0x0000000000017941 */ /* 0x000fea0003800000 */
.L_x_87:
        /* <DEDUP_REMOVED lines=10> */
.L_x_90:
[----:B------:R-:W-:Y:S05]  /*36a0*/  BSYNC B1 ;  /* 0x0000000000017941 */ /* 0x000fea0003800000 */
.L_x_89:
[----:B-----5:R-:W-:Y:S01]  /*36b0*/  LOP3.LUT R14, R24, 0xffffe000, RZ, 0xc0, !PT ;  /* 0xffffe000180e7812 */ /* 0x020fe200078ec0ff */
[----:B------:R-:W-:Y:S01]  /*36c0*/  BSSY B1, `(.L_x_91) ;  /* 0x000000b000017945 */ /* 0x000fe20003800000 */
[----:B------:R-:W-:Y:S01]  /*36d0*/  ISETP.GT.AND P0, PT, R4, 0x39, PT ;  /* 0x000000390400780c */ /* 0x000fe20003f04270 */
[----:B------:R-:W-:Y:S02]  /*36e0*/  @P2 IMAD.MOV.U32 R4, RZ, RZ, R8 ;  /* 0x000000ffff042224 */ /* 0x000fe400078e0008 */
[----:B0-----:R-:W-:Y:S01]  /*36f0*/  FMUL R5, R14, R57 ;  /* 0x000000390e057220 */ /* 0x001fe20000400000 */
[----:B------:R-:W-:-:S03]  /*3700*/  ISETP.GT.AND P3, PT, R3, RZ, P0 ;  /* 0x000000ff0300720c */ /* 0x000fc60000764270 */
[----:B------:R-:W-:Y:S01]  /*3710*/  FFMA R15, R52, R56, R5 ;  /* 0x00000038340f7223 */ /* 0x000fe20000000005 */
[----:B------:R-:W-:-:S04]  /*3720*/  @P2 IMAD.MOV.U32 R5, RZ, RZ, R9 ;  /* 0x000000ffff052224 */ /* 0x000fc800078e0009 */
[----:B------:R-:W-:-:S05]  /*3730*/  F2FP.TF32.F32.PACK_B R15, R15 ;  /* 0x0000000fff0f723e */ /* 0x000fca00024050ff */
[----:B------:R0:W-:Y:S01]  /*3740*/  @P2 STG.E desc[UR36][R4.64+0xe0], R15 ;  /* 0x0000e00f04002986 */ /* 0x0001e2000c101924 */
[----:B------:R-:W-:Y:S05]  /*3750*/  @!P3 BRA `(.L_x_92) ;  /* 0x000000000004b947 */ /* 0x000fea0003800000 */
[----:B------:R0:W5:Y:S02]  /*3760*/  LDG.E.LTC128B R24, desc[UR36][R6.64+0xe4] ;  /* 0x0000e42406187981 */ /* 0x000164000c1e1920 */
.L_x_92:
[----:B------:R-:W-:Y:S05]  /*3770*/  BSYNC B1 ;  /* 0x0000000000017941 */ /* 0x000fea0003800000 */
.L_x_91:
[----:B0----5:R-:W-:Y:S01]  /*3780*/  LOP3.LUT R4, R24, 0xffffe000, RZ, 0xc0, !PT ;  /* 0xffffe00018047812 */ /* 0x021fe200078ec0ff */
        /* <DEDUP_REMOVED lines=8> */
.L_x_94:
[----:B------:R-:W-:Y:S05]  /*3810*/  BSYNC B1 ;  /* 0x0000000000017941 */ /* 0x000fea0003800000 */
.L_x_93:
[----:B-----5:R-:W-:Y:S01]  /*3820*/  LOP3.LUT R4, R24, 0xffffe000, RZ, 0xc0, !PT ;  /* 0xffffe00018047812 */ /* 0x020fe200078ec0ff */
[----:B------:R-:W-:Y:S01]  /*3830*/  BSSY B1, `(.L_x_95) ;  /* 0x000000a000017945 */ /* 0x000fe20003800000 */
[----:B------:R-:W-:-:S03]  /*3840*/  ISETP.GT.AND P0, PT, R3, 0x8, P0 ;  /* 0x000000080300780c */ /* 0x000fc60000704270 */
[----:B------:R-:W-:Y:S01]  /*3850*/  FMUL R5, R4, R57 ;  /* 0x0000003904057220 */ /* 0x000fe20000400000 */
[----:B------:R-:W-:-:S03]  /*3860*/  @P1 IMAD.MOV.U32 R4, RZ, RZ, R12 ;  /* 0x000000ffff041224 */ /* 0x000fc600078e000c */
[----:B-1----:R-:W-:Y:S01]  /*3870*/  FFMA R7, R54, R56, R5 ;  /* 0x0000003836077223 */ /* 0x002fe20000000005 */
[----:B------:R-:W-:-:S04]  /*3880*/  @P1 IMAD.MOV.U32 R5, RZ, RZ, R13 ;  /* 0x000000ffff051224 */ /* 0x000fc800078e000d */
[----:B------:R-:W-:-:S05]  /*3890*/  F2FP.TF32.F32.PACK_B R7, R7 ;  /* 0x00000007ff07723e */ /* 0x000fca00024050ff */
[----:B------:R1:W-:Y:S01]  /*38a0*/  @P1 STG.E desc[UR36][R4.64+0xe0], R7 ;  /* 0x0000e00704001986 */ /* 0x0003e2000c101924 */
[----:B------:R-:W-:Y:S05]  /*38b0*/  @!P0 BRA `(.L_x_96) ;  /* 0x0000000000048947 */ /* 0x000fea0003800000 */
[----:B------:R0:W5:Y:S02]  /*38c0*/  LDG.E.LTC128B R24, desc[UR36][R10.64+0xe4] ;  /* 0x0000e4240a187981 */ /* 0x000164000c1e1920 */
.L_x_96:
[----:B------:R-:W-:Y:S05]  /*38d0*/  BSYNC B1 ;  /* 0x0000000000017941 */ /* 0x000fea0003800000 */
.L_x_95:
[----:B------:R-:W-:Y:S05]  /*38e0*/  @!P0 BRA `(.L_x_97) ;  /* 0x0000000800a88947 */ /* 0x000fea0003800000 */
[----:B-----5:R-:W-:-:S05]  /*38f0*/  LOP3.LUT R24, R24, 0xffffe000, RZ, 0xc0, !PT ;  /* 0xffffe00018187812 */ /* 0x020fca00078ec0ff */
[----:B------:R-:W-:-:S04]  /*3900*/  FMUL R24, R24, R57 ;  /* 0x0000003918187220 */ /* 0x000fc80000400000 */
[----:B------:R-:W-:-:S05]  /*3910*/  FFMA R55, R55, R56, R24 ;  /* 0x0000003837377223 */ /* 0x000fca0000000018 */
[----:B------:R-:W-:-:S05]  /*3920*/  F2FP.TF32.F32.PACK_B R55, R55 ;  /* 0x00000037ff37723e */ /* 0x000fca00024050ff */
[----:B------:R0:W-:Y:S01]  /*3930*/  STG.E desc[UR36][R12.64+0xe4], R55 ;  /* 0x0000e4370c007986 */ /* 0x0001e2000c101924 */
[----:B------:R-:W-:Y:S05]  /*3940*/  BRA `(.L_x_97) ;  /* 0x0000000800907947 */ /* 0x000fea0003800000 */
.L_x_36:
[----:B------:R-:W-:Y:S01]  /*3950*/  ISETP.GT.AND P3, PT, R4, 0x1, PT ;  /* 0x000000010400780c */ /* 0x000fe20003f64270 */
[----:B------:R-:W-:Y:S01]  /*3960*/  ULDC.64 UR4, c[0x0][0x5c0] ;  /* 0x0001700000047ab9 */ /* 0x000fe20000000a00 */
[-C--:B------:R-:W-:Y:S01]  /*3970*/  FMUL R5, R24, R56.reuse ;  /* 0x0000003818057220 */ /* 0x080fe20000400000 */
[----:B------:R-:W-:Y:S01]  /*3980*/  LEA R6, P4, R60, UR4, 0x2 ;  /* 0x000000043c067c11 */ /* 0x000fe2000f8810ff */
[-C--:B------:R-:W-:Y:S01]  /*3990*/  FMUL R25, R25, R56.reuse ;  /* 0x0000003819197220 */ /* 0x080fe20000400000 */
[----:B------:R-:W-:Y:S01]  /*39a0*/  ISETP.GT.AND P0, PT, R3, RZ, P3 ;  /* 0x000000ff0300720c */ /* 0x000fe20001f04270 */
[-C--:B------:R-:W-:Y:S01]  /*39b0*/  FMUL R11, R26, R56.reuse ;  /* 0x000000381a0b7220 */ /* 0x080fe20000400000 */
[----:B------:R-:W-:Y:S01]  /*39c0*/  LEA.HI.X R7, R60, UR5, R75, 0x2, P4 ;  /* 0x000000053c077c11 */ /* 0x000fe2000a0f144b */
[-C--:B------:R-:W-:Y:S01]  /*39d0*/  FMUL R27, R27, R56.reuse ;  /* 0x000000381b1b7220 */ /* 0x080fe20000400000 */
[----:B------:R-:W-:Y:S01]  /*39e0*/  F2FP.TF32.F32.PACK_B R5, R5 ;  /* 0x00000005ff05723e */ /* 0x000fe200024050ff */
[-C--:B------:R-:W-:Y:S01]  /*39f0*/  FMUL R29, R29, R56.reuse ;  /* 0x000000381d1d7220 */ /* 0x080fe20000400000 */
[----:B------:R-:W-:Y:S01]  /*3a00*/  F2FP.TF32.F32.PACK_B R25, R25 ;  /* 0x00000019ff19723e */ /* 0x000fe200024050ff */
[----:B------:R-:W-:Y:S01]  /*3a10*/  FMUL R31, R31, R56 ;  /* 0x000000381f1f7220 */ /* 0x000fe20000400000 */
[C---:B------:R-:W-:Y:S01]  /*3a20*/  SHF.L.U64.HI R67, R66.reuse, 0x5, R67 ;  /* 0x0000000542437819 */ /* 0x040fe20000010243 */
[----:B------:R0:W-:Y:S01]  /*3a30*/  @P2 STG.E desc[UR36][R6.64], R5 ;  /* 0x0000000506002986 */ /* 0x0001e2000c101924 */
[----:B------:R-:W-:Y:S01]  /*3a40*/  LEA R8, P4, R66, R6, 0x5 ;  /* 0x0000000642087211 */ /* 0x000fe200078828ff */
[-C--:B------:R-:W-:Y:S01]  /*3a50*/  FMUL R13, R32, R56.reuse ;  /* 0x00000038200d7220 */ /* 0x080fe20000400000 */
[----:B------:R-:W-:Y:S01]  /*3a60*/  ISETP.GT.AND P1, PT, R3, 0x8, P1 ;  /* 0x000000080300780c */ /* 0x000fe20000f24270 */
[----:B------:R-:W-:Y:S01]  /*3a70*/  @P0 STG.E desc[UR36][R6.64+0x4], R25 ;  /* 0x0000041906000986 */ /* 0x000fe2000c101924 */
[C---:B------:R-:W-:Y:S01]  /*3a80*/  ISETP.GT.AND P2, PT, R4.reuse, 0x8, PT ;  /* 0x000000080400780c */ /* 0x040fe20003f44270 */
[----:B------:R-:W-:Y:S01]  /*3a90*/  IMAD.X R9, R67, 0x1, R7, P4 ;  /* 0x0000000143097824 */ /* 0x000fe200020e0607 */
[----:B------:R-:W-:Y:S01]  /*3aa0*/  ISETP.GT.AND P3, PT, R3, 0x8, P3 ;  /* 0x000000080300780c */ /* 0x000fe20001f64270 */
[-C--:B------:R-:W-:Y:S01]  /*3ab0*/  FMUL R33, R33, R56.reuse ;  /* 0x0000003821217220 */ /* 0x080fe20000400000 */
[----:B------:R-:W-:Y:S01]  /*3ac0*/  ISETP.GT.AND P0, PT, R4, 0x9, PT ;  /* 0x000000090400780c */ /* 0x000fe20003f04270 */
[-C--:B------:R-:W-:Y:S01]  /*3ad0*/  FMUL R35, R35, R56.reuse ;  /* 0x0000003823237220 */ /* 0x080fe20000400000 */
[C---:B------:R-:W-:Y:S01]  /*3ae0*/  ISETP.GT.AND P5, PT, R3.reuse, RZ, P2 ;  /* 0x000000ff0300720c */ /* 0x040fe200017a4270 */
[-C--:B0-----:R-:W-:Y:S01]  /*3af0*/  FMUL R5, R28, R56.reuse ;  /* 0x000000381c057220 */ /* 0x081fe20000400000 */
[----:B------:R-:W-:Y:S01]  /*3b00*/  ISETP.GT.AND P4, PT, R3, RZ, P0 ;  /* 0x000000ff0300720c */ /* 0x000fe20000784270 */
[-C--:B------:R-:W-:Y:S01]  /*3b10*/  FMUL R37, R37, R56.reuse ;  /* 0x0000003825257220 */ /* 0x080fe20000400000 */
[----:B------:R-:W-:Y:S01]  /*3b20*/  F2FP.TF32.F32.PACK_B R11, R11 ;  /* 0x0000000bff0b723e */ /* 0x000fe200024050ff */
[-C--:B------:R-:W-:Y:S01]  /*3b30*/  FMUL R39, R39, R56.reuse ;  /* 0x0000003827277220 */ /* 0x080fe20000400000 */
[----:B------:R-:W-:Y:S01]  /*3b40*/  F2FP.TF32.F32.PACK_B R27, R27 ;  /* 0x0000001bff1b723e */ /* 0x000fe200024050ff */
[-C--:B------:R-:W-:Y:S01]  /*3b50*/  FMUL R41, R41, R56.reuse ;  /* 0x0000003829297220 */ /* 0x080fe20000400000 */
[----:B------:R-:W-:Y:S01]  /*3b60*/  F2FP.TF32.F32.PACK_B R5, R5 ;  /* 0x00000005ff05723e */ /* 0x000fe200024050ff */
[----:B------:R0:W-:Y:S01]  /*3b70*/  @P1 STG.E desc[UR36][R8.64], R11 ;  /* 0x0000000b08001986 */ /* 0x0001e2000c101924 */
[----:B------:R-:W-:Y:S01]  /*3b80*/  F2FP.TF32.F32.PACK_B R29, R29 ;  /* 0x0000001dff1d723e */ /* 0x000fe200024050ff */
[-C--:B------:R-:W-:Y:S01]  /*3b90*/  FMUL R43, R43, R56.reuse ;  /* 0x000000382b2b7220 */ /* 0x080fe20000400000 */
[C---:B------:R-:W-:Y:S01]  /*3ba0*/  ISETP.GT.AND P1, PT, R4.reuse, 0x10, PT ;  /* 0x000000100400780c */ /* 0x040fe20003f24270 */
[----:B------:R-:W-:Y:S01]  /*3bb0*/  @P3 STG.E desc[UR36][R8.64+0x4], R27 ;  /* 0x0000041b08003986 */ /* 0x000fe2000c101924 */
[----:B------:R-:W-:Y:S01]  /*3bc0*/  ISETP.GT.AND P3, PT, R4, 0x11, PT ;  /* 0x000000110400780c */ /* 0x000fe20003f64270 */
[-C--:B------:R-:W-:Y:S01]  /*3bd0*/  FMUL R45, R45, R56.reuse ;  /* 0x000000382d2d7220 */ /* 0x080fe20000400000 */
[C---:B------:R-:W-:Y:S01]  /*3be0*/  ISETP.GT.AND P2, PT, R3.reuse, 0x8, P2 ;  /* 0x000000080300780c */ /* 0x040fe20001744270 */
[----:B------:R1:W-:Y:S01]  /*3bf0*/  @P5 STG.E desc[UR36][R6.64+0x20], R5 ;  /* 0x0000200506005986 */ /* 0x0003e2000c101924 */
[----:B------:R-:W-:Y:S01]  /*3c00*/  ISETP.GT.AND P0, PT, R3, 0x8, P0 ;  /* 0x000000080300780c */ /* 0x000fe20000704270 */
[-C--:B------:R-:W-:Y:S01]  /*3c10*/  FMUL R47, R47, R56.reuse ;  /* 0x000000382f2f7220 */ /* 0x080fe20000400000 */
[C---:B------:R-:W-:Y:S01]  /*3c20*/  ISETP.GT.AND P5, PT, R3.reuse, RZ, P1 ;  /* 0x000000ff0300720c */ /* 0x040fe20000fa4270 */
[----:B------:R-:W-:Y:S01]  /*3c30*/  @P4 STG.E desc[UR36][R6.64+0x24], R29 ;  /* 0x0000241d06004986 */ /* 0x000fe2000c101924 */
        /* <DEDUP_REMOVED lines=8> */
[-C--:B-1----:R-:W-:Y:S01]  /*3cc0*/  FMUL R5, R34, R56.reuse ;  /* 0x0000003822057220 */ /* 0x082fe20000400000 */
[----:B------:R-:W-:Y:S01]  /*3cd0*/  F2FP.TF32.F32.PACK_B R33, R33 ;  /* 0x00000021ff21723e */ /* 0x000fe200024050ff */
[----:B------:R0:W-:Y:S01]  /*3ce0*/  @P2 STG.E desc[UR36][R8.64+0x20], R11 ;  /* 0x0000200b08002986 */ /* 0x0001e2000c101924 */
[----:B------:R-:W-:Y:S01]  /*3cf0*/  ISETP.GT.AND P1, PT, R3, 0x8, P1 ;  /* 0x000000080300780c */ /* 0x000fe20000f24270 */
[-C--:B------:R-:W-:Y:S01]  /*3d00*/  FMUL R21, R52, R56.reuse ;  /* 0x0000003834157220 */ /* 0x080fe20000400000 */
[C---:B------:R-:W-:Y:S01]  /*3d10*/  ISETP.GT.AND P2, PT, R4.reuse, 0x19, PT ;  /* 0x000000190400780c */ /* 0x040fe20003f44270 */
[----:B------:R-:W-:Y:S01]  /*3d20*/  @P0 STG.E desc[UR36][R8.64+0x24], R31 ;  /* 0x0000241f08000986 */ /* 0x000fe2000c101924 */
[----:B------:R-:W-:Y:S01]  /*3d30*/  ISETP.GT.AND P0, PT, R4, 0x18, PT ;  /* 0x000000180400780c */ /* 0x000fe20003f04270 */
[-C--:B------:R-:W-:Y:S01]  /*3d40*/  FMUL R53, R53, R56.reuse ;  /* 0x0000003835357220 */ /* 0x080fe20000400000 */
[----:B------:R-:W-:Y:S01]  /*3d50*/  F2FP.TF32.F32.PACK_B R5, R5 ;  /* 0x00000005ff05723e */ /* 0x000fe200024050ff */
[----:B------:R1:W-:Y:S01]  /*3d60*/  @P5 STG.E desc[UR36][R6.64+0x40], R13 ;  /* 0x0000400d06005986 */ /* 0x0003e2000c101924 */
[----:B------:R-:W-:Y:S01]  /*3d70*/  ISETP.GT.AND P5, PT, R3, RZ, P0 ;  /* 0x000000ff0300720c */ /* 0x000fe200007a4270 */
[-C--:B------:R-:W-:Y:S01]  /*3d80*/  FMUL R55, R55, R56.reuse ;  /* 0x0000003837377220 */ /* 0x080fe20000400000 */
[----:B------:R-:W-:Y:S01]  /*3d90*/  F2FP.TF32.F32.PACK_B R35, R35 ;  /* 0x00000023ff23723e */ /* 0x000fe200024050ff */
[----:B------:R-:W-:Y:S01]  /*3da0*/  @P4 STG.E desc[UR36][R6.64+0x44], R33 ;  /* 0x0000442106004986 */ /* 0x000fe2000c101924 */
[C---:B------:R-:W-:Y:S01]  /*3db0*/  ISETP.GT.AND P4, PT, R3.reuse, 0x8, P3 ;  /* 0x000000080300780c */ /* 0x040fe20001f84270 */
[----:B0-----:R-:W-:Y:S01]  /*3dc0*/  FMUL R11, R36, R56 ;  /* 0x00000038240b7220 */ /* 0x001fe20000400000 */
[----:B------:R-:W-:Y:S01]  /*3dd0*/  ISETP.GT.AND P3, PT, R3, RZ, P2 ;  /* 0x000000ff0300720c */ /* 0x000fe20001764270 */
[----:B------:R0:W-:Y:S01]  /*3de0*/  @P1 STG.E desc[UR36][R8.64+0x40], R5 ;  /* 0x0000400508001986 */ /* 0x0001e2000c101924 */
[----:B------:R-:W-:-:S02]  /*3df0*/  F2FP.TF32.F32.PACK_B R37, R37 ;  /* 0x00000025ff25723e */ /* 0x000fc400024050ff */
[----:B------:R-:W-:Y:S01]  /*3e00*/  F2FP.TF32.F32.PACK_B R11, R11 ;  /* 0x0000000bff0b723e */ /* 0x000fe200024050ff */
[-C--:B-1----:R-:W-:Y:S01]  /*3e10*/  FMUL R13, R40, R56.reuse ;  /* 0x00000038280d7220 */ /* 0x082fe20000400000 */
[----:B------:R-:W-:Y:S02]  /*3e20*/  ISETP.GT.AND P1, PT, R4, 0x20, PT ;  /* 0x000000200400780c */ /* 0x000fe40003f24270 */
[C---:B------:R-:W-:Y:S02]  /*3e30*/  ISETP.GT.AND P0, PT, R3.reuse, 0x8, P0 ;  /* 0x000000080300780c */ /* 0x040fe40000704270 */
[----:B------:R-:W-:Y:S01]  /*3e40*/  F2FP.TF32.F32.PACK_B R39, R39 ;  /* 0x00000027ff27723e */ /* 0x000fe200024050ff */
[----:B------:R-:W-:Y:S01]  /*3e50*/  @P4 STG.E desc[UR36][R8.64+0x44], R35 ;  /* 0x0000442308004986 */ /* 0x000fe2000c101924 */
[C---:B------:R-:W-:Y:S01]  /*3e60*/  ISETP.GT.AND P4, PT, R3.reuse, 0x8, P2 ;  /* 0x000000080300780c */ /* 0x040fe20001784270 */
[----:B0-----:R-:W-:Y:S01]  /*3e70*/  FMUL R5, R38, R56 ;  /* 0x0000003826057220 */ /* 0x001fe20000400000 */
[----:B------:R-:W-:Y:S01]  /*3e80*/  ISETP.GT.AND P2, PT, R4, 0x21, PT ;  /* 0x000000210400780c */ /* 0x000fe20003f44270 */
[----:B------:R0:W-:Y:S01]  /*3e90*/  @P5 STG.E desc[UR36][R6.64+0x60], R11 ;  /* 0x0000600b06005986 */ /* 0x0001e2000c101924 */
[----:B------:R-:W-:-:S02]  /*3ea0*/  ISETP.GT.AND P5, PT, R3, RZ, P1 ;  /* 0x000000ff0300720c */ /* 0x000fc40000fa4270 */
[----:B------:R-:W-:Y:S01]  /*3eb0*/  F2FP.TF32.F32.PACK_B R5, R5 ;  /* 0x00000005ff05723e */ /* 0x000fe200024050ff */
[----:B------:R-:W-:Y:S01]  /*3ec0*/  @P3 STG.E desc[UR36][R6.64+0x64], R37 ;  /* 0x0000642506003986 */ /* 0x000fe2000c101924 */
[C---:B------:R-:W-:Y:S02]  /*3ed0*/  ISETP.GT.AND P3, PT, R3.reuse, RZ, P2 ;  /* 0x000000ff0300720c */ /* 0x040fe40001764270 */
[----:B------:R-:W-:Y:S01]  /*3ee0*/  F2FP.TF32.F32.PACK_B R13, R13 ;  /* 0x0000000dff0d723e */ /* 0x000fe200024050ff */
[----:B------:R1:W-:Y:S01]  /*3ef0*/  @P0 STG.E desc[UR36][R8.64+0x60], R5 ;  /* 0x0000600508000986 */ /* 0x0003e2000c101924 */
[----:B------:R-:W-:Y:S02]  /*3f00*/  F2FP.TF32.F32.PACK_B R41, R41 ;  /* 0x00000029ff29723e */ /* 0x000fe400024050ff */
[----:B------:R-:W-:Y:S01]  /*3f10*/  ISETP.GT.AND P1, PT, R3, 0x8, P1 ;  /* 0x000000080300780c */ /* 0x000fe20000f24270 */
[----:B------:R-:W-:Y:S01]  /*3f20*/  @P4 STG.E desc[UR36][R8.64+0x64], R39 ;  /* 0x0000642708004986 */ /* 0x000fe2000c101924 */
[----:B------:R-:W-:Y:S01]  /*3f30*/  ISETP.GT.AND P4, PT, R4, 0x28, PT ;  /* 0x000000280400780c */ /* 0x000fe20003f84270 */
[----:B0-----:R-:W-:Y:S01]  /*3f40*/  FMUL R11, R44, R56 ;  /* 0x000000382c0b7220 */ /* 0x001fe20000400000 */
[----:B------:R-:W-:Y:S01]  /*3f50*/  F2FP.TF32.F32.PACK_B R43, R43 ;  /* 0x0000002bff2b723e */ /* 0x000fe200024050ff */
[----:B------:R0:W-:Y:S01]  /*3f60*/  @P5 STG.E desc[UR36][R6.64+0x80], R13 ;  /* 0x0000800d06005986 */ /* 0x0001e2000c101924 */
[----:B------:R-:W-:-:S02]  /*3f70*/  ISETP.GT.AND P5, PT, R4, 0x29, PT ;  /* 0x000000290400780c */ /* 0x000fc40003fa4270 */
[----:B------:R-:W-:Y:S01]  /*3f80*/  F2FP.TF32.F32.PACK_B R11, R11 ;  /* 0x0000000bff0b723e */ /* 0x000fe200024050ff */
[----:B------:R-:W-:Y:S01]  /*3f90*/  @P3 STG.E desc[UR36][R6.64+0x84], R41 ;  /* 0x0000842906003986 */ /* 0x000fe2000c101924 */
[C---:B------:R-:W-:Y:S01]  /*3fa0*/  ISETP.GT.AND P3, PT, R3.reuse, 0x8, P2 ;  /* 0x000000080300780c */ /* 0x040fe20001764270 */
[-C--:B-1----:R-:W-:Y:S01]  /*3fb0*/  FMUL R5, R42, R56.reuse ;  /* 0x000000382a057220 */ /* 0x082fe20000400000 */
[C---:B------:R-:W-:Y:S02]  /*3fc0*/  ISETP.GT.AND P2, PT, R3.reuse, RZ, P4 ;  /* 0x000000ff0300720c */ /* 0x040fe40002744270 */
[C---:B------:R-:W-:Y:S02]  /*3fd0*/  ISETP.GT.AND P0, PT, R3.reuse, RZ, P5 ;  /* 0x000000ff0300720c */ /* 0x040fe40002f04270 */
[----:B------:R-:W-:Y:S01]  /*3fe0*/  ISETP.GT.AND P4, PT, R3, 0x8, P4 ;  /* 0x000000080300780c */ /* 0x000fe20002784270 */
[----:B0-----:R-:W-:Y:S01]  /*3ff0*/  FMUL R13, R46, R56 ;  /* 0x000000382e0d7220 */ /* 0x001fe20000400000 */
[----:B------:R-:W-:-:S02]  /*4000*/  F2FP.TF32.F32.PACK_B R5, R5 ;  /* 0x00000005ff05723e */ /* 0x000fc400024050ff */
[----:B------:R-:W-:Y:S02]  /*4010*/  F2FP.TF32.F32.PACK_B R45, R45 ;  /* 0x0000002dff2d723e */ /* 0x000fe400024050ff */
[----:B------:R-:W-:Y:S01]  /*4020*/  ISETP.GT.AND P5, PT, R3, 0x8, P5 ;  /* 0x000000080300780c */ /* 0x000fe20002fa4270 */
[----:B------:R0:W-:Y:S01]  /*4030*/  @P1 STG.E desc[UR36][R8.64+0x80], R5 ;  /* 0x0000800508001986 */ /* 0x0001e2000c101924 */
[C---:B------:R-:W-:Y:S02]  /*4040*/  ISETP.GT.AND P1, PT, R4.reuse, 0x38, PT ;  /* 0x000000380400780c */ /* 0x040fe40003f24270 */
[----:B------:R-:W-:Y:S01]  /*4050*/  F2FP.TF32.F32.PACK_B R13, R13 ;  /* 0x0000000dff0d723e */ /* 0x000fe200024050ff */
[----:B------:R-:W-:Y:S01]  /*4060*/  @P3 STG.E desc[UR36][R8.64+0x84], R43 ;  /* 0x0000842b08003986 */ /* 0x000fe2000c101924 */
[C---:B------:R-:W-:Y:S02]  /*4070*/  ISETP.GT.AND P3, PT, R4.reuse, 0x30, PT ;  /* 0x000000300400780c */ /* 0x040fe40003f64270 */
[----:B------:R-:W-:Y:S01]  /*4080*/  F2FP.TF32.F32.PACK_B R47, R47 ;  /* 0x0000002fff2f723e */ /* 0x000fe200024050ff */
[----:B------:R1:W-:Y:S01]  /*4090*/  @P2 STG.E desc[UR36][R6.64+0xa0], R11 ;  /* 0x0000a00b06002986 */ /* 0x0003e2000c101924 */
[----:B------:R-:W-:-:S02]  /*40a0*/  ISETP.GT.AND P2, PT, R4, 0x31, PT ;  /* 0x000000310400780c */ /* 0x000fc40003f44270 */
[----:B------:R-:W-:Y:S01]  /*40b0*/  F2FP.TF32.F32.PACK_B R49, R49 ;  /* 0x00000031ff31723e */ /* 0x000fe200024050ff */
[----:B------:R-:W-:Y:S01]  /*40c0*/  @P0 STG.E desc[UR36][R6.64+0xa4], R45 ;  /* 0x0000a42d06000986 */ /* 0x000fe2000c101924 */
[----:B------:R-:W-:Y:S01]  /*40d0*/  ISETP.GT.AND P0, PT, R4, 0x39, PT ;  /* 0x000000390400780c */ /* 0x000fe20003f04270 */
[----:B------:R-:W-:Y:S01]  /*40e0*/  @P4 IMAD.MOV.U32 R4, RZ, RZ, R8 ;  /* 0x000000ffff044224 */ /* 0x000fe200078e0008 */
[----:B------:R-:W-:Y:S01]  /*40f0*/  F2FP.TF32.F32.PACK_B R15, R15 ;  /* 0x0000000fff0f723e */ /* 0x000fe200024050ff */
[----:B0-----:R-:W-:Y:S01]  /*4100*/  @P4 IMAD.MOV.U32 R5, RZ, RZ, R9 ;  /* 0x000000ffff054224 */ /* 0x001fe200078e0009 */
[----:B------:R-:W-:Y:S02]  /*4110*/  F2FP.TF32.F32.PACK_B R51, R51 ;  /* 0x00000033ff33723e */ /* 0x000fe400024050ff */
[----:B------:R-:W-:Y:S01]  /*4120*/  F2FP.TF32.F32.PACK_B R21, R21 ;  /* 0x00000015ff15723e */ /* 0x000fe200024050ff */
[----:B-1----:R-:W-:Y:S01]  /*4130*/  FMUL R11, R48, R56 ;  /* 0x00000038300b7220 */ /* 0x002fe20000400000 */
[----:B------:R0:W-:Y:S01]  /*4140*/  @P4 STG.E desc[UR36][R4.64+0xa0], R13 ;  /* 0x0000a00d04004986 */ /* 0x0001e2000c101924 */
[----:B------:R-:W-:-:S02]  /*4150*/  ISETP.GT.AND P4, PT, R3, RZ, P3 ;  /* 0x000000ff0300720c */ /* 0x000fc40001f84270 */
[----:B------:R-:W-:Y:S02]  /*4160*/  ISETP.GT.AND P3, PT, R3, 0x8, P3 ;  /* 0x000000080300780c */ /* 0x000fe40001f64270 */
[----:B------:R-:W-:Y:S02]  /*4170*/  F2FP.TF32.F32.PACK_B R11, R11 ;  /* 0x0000000bff0b723e */ /* 0x000fe400024050ff */
[----:B------:R-:W-:Y:S02]  /*4180*/  F2FP.TF32.F32.PACK_B R53, R53 ;  /* 0x00000035ff35723e */ /* 0x000fe400024050ff */
[----:B------:R-:W-:Y:S01]  /*4190*/  F2FP.TF32.F32.PACK_B R55, R55 ;  /* 0x00000037ff37723e */ /* 0x000fe200024050ff */
[----:B0-----:R-:W-:Y:S02]  /*41a0*/  @P5 IMAD.MOV.U32 R4, RZ, RZ, R8 ;  /* 0x000000ffff045224 */ /* 0x001fe400078e0008 */
[----:B------:R-:W-:Y:S01]  /*41b0*/  FMUL R13, R54, R56 ;  /* 0x00000038360d7220 */ /* 0x000fe20000400000 */
[----:B------:R-:W-:-:S04]  /*41c0*/  @P5 IMAD.MOV.U32 R5, RZ, RZ, R9 ;  /* 0x000000ffff055224 */ /* 0x000fc800078e0009 */
[----:B------:R-:W-:Y:S01]  /*41d0*/  F2FP.TF32.F32.PACK_B R13, R13 ;  /* 0x0000000dff0d723e */ /* 0x000fe200024050ff */
[----:B------:R0:W-:Y:S01]  /*41e0*/  @P5 STG.E desc[UR36][R4.64+0xa4], R47 ;  /* 0x0000a42f04005986 */ /* 0x0001e2000c101924 */
[C---:B------:R-:W-:Y:S02]  /*41f0*/  ISETP.GT.AND P5, PT, R3.reuse, RZ, P2 ;  /* 0x000000ff0300720c */ /* 0x040fe400017a4270 */
[----:B------:R-:W-:Y:S01]  /*4200*/  ISETP.GT.AND P2, PT, R3, 0x8, P2 ;  /* 0x000000080300780c */ /* 0x000fe20001744270 */
[----:B0-----:R-:W-:Y:S02]  /*4210*/  @P4 IMAD.MOV.U32 R4, RZ, RZ, R6 ;  /* 0x000000ffff044224 */ /* 0x001fe400078e0006 */
[----:B------:R-:W-:-:S05]  /*4220*/  @P4 IMAD.MOV.U32 R5, RZ, RZ, R7 ;  /* 0x000000ffff054224 */ /* 0x000fca00078e0007 */
        /* <DEDUP_REMOVED lines=10> */
[----:B------:R0:W-:Y:S02]  /*42d0*/  @P3 STG.E desc[UR36][R4.64+0xc0], R15 ;  /* 0x0000c00f04003986 */ /* 0x0001e4000c101924 */
[----:B0-----:R-:W-:Y:S02]  /*42e0*/  @P2 IMAD.MOV.U32 R4, RZ, RZ, R8 ;  /* 0x000000ffff042224 */ /* 0x001fe400078e0008 */
[----:B------:R-:W-:-:S05]  /*42f0*/  @P2 IMAD.MOV.U32 R5, RZ, RZ, R9 ;  /* 0x000000ffff052224 */ /* 0x000fca00078e0009 */
[----:B------:R0:W-:Y:S02]  /*4300*/  @P2 STG.E desc[UR36][R4.64+0xc4], R51 ;  /* 0x0000c43304002986 */ /* 0x0001e4000c101924 */
[----:B0-----:R-:W-:Y:S02]  /*4310*/  @P4 IMAD.MOV.U32 R4, RZ, RZ, R6 ;  /* 0x000000ffff044224 */ /* 0x001fe400078e0006 */
[----:B------:R-:W-:-:S05]  /*4320*/  @P4 IMAD.MOV.U32 R5, RZ, RZ, R7 ;  /* 0x000000ffff054224 */ /* 0x000fca00078e0007 */
[----:B------:R0:W-:Y:S04]  /*4330*/  @P4 STG.E desc[UR36][R4.64+0xe0], R21 ;  /* 0x0000e01504004986 */ /* 0x0001e8000c101924 */
[----:B------:R1:W-:Y:S01]  /*4340*/  @P5 STG.E desc[UR36][R6.64+0xe4], R53 ;  /* 0x0000e43506005986 */ /* 0x0003e2000c101924 */
[----:B0-----:R-:W-:Y:S02]  /*4350*/  @P1 IMAD.MOV.U32 R4, RZ, RZ, R8 ;  /* 0x000000ffff041224 */ /* 0x001fe400078e0008 */
[----:B------:R-:W-:-:S05]  /*4360*/  @P1 IMAD.MOV.U32 R5, RZ, RZ, R9 ;  /* 0x000000ffff051224 */ /* 0x000fca00078e0009 */
[----:B------:R1:W-:Y:S04]  /*4370*/  @P1 STG.E desc[UR36][R4.64+0xe0], R13 ;  /* 0x0000e00d04001986 */ /* 0x0003e8000c101924 */
[----:B------:R1:W-:Y:S02]  /*4380*/  @P0 STG.E desc[UR36][R8.64+0xe4], R55 ;  /* 0x0000e43708000986 */ /* 0x0003e4000c101924 */
.L_x_97:
[----:B------:R-:W-:Y:S05]  /*4390*/  BSYNC B0 ;  /* 0x0000000000007941 */ /* 0x000fea0003800000 */
.L_x_35:
[----:B------:R-:W-:Y:S01]  /*43a0*/  ULDC UR4, c[0x0][0xc] ;  /* 0x0000030000047ab9 */ /* 0x000fe20000000800 */
[----:B------:R-:W-:Y:S01]  /*43b0*/  ULDC UR5, c[0x0][0x10] ;  /* 0x0000040000057ab9 */ /* 0x000fe20000000800 */
[----:B------:R-:W3:Y:S01]  /*43c0*/  LDC R3, c[0x0][0x14] ;  /* 0x00000500ff037b82 */ /* 0x000ee20000000800 */
[----:B------:R-:W-:Y:S01]  /*43d0*/  UIMAD.WIDE.U32 UR4, UR4, UR5, URZ ;  /* 0x00000005040472a5 */ /* 0x000fe2000f8e003f */
[----:B------:R-:W-:Y:S02]  /*43e0*/  IMAD.MOV.U32 R61, RZ, RZ, -0x1 ;  /* 0xffffffffff3d7424 */ /* 0x000fe400078e00ff */
[----:B--2---:R-:W-:-:S03]  /*43f0*/  IMAD.MOV.U32 R59, RZ, RZ, -0x1 ;  /* 0xffffffffff3b7424 */ /* 0x004fc600078e00ff */
[----:B---3--:R-:W-:-:S04]  /*4400*/  IMAD.WIDE.U32 R16, R3, UR4, R16 ;  /* 0x0000000403107c25 */ /* 0x008fc8000f8e0010 */
[----:B------:R-:W-:Y:S01]  /*4410*/  IMAD R3, R3, UR5, RZ ;  /* 0x0000000503037c24 */ /* 0x000fe2000f8e02ff */
[----:B------:R-:W-:Y:S02]  /*4420*/  ULDC.64 UR4, c[0x0][0x650] ;  /* 0x0001940000047ab9 */ /* 0x000fe40000000a00 */
[----:B------:R-:W-:Y:S01]  /*4430*/  ISETP.GE.U32.AND P0, PT, R16, UR4, PT ;  /* 0x0000000410007c0c */ /* 0x000fe2000bf06070 */
[--C-:B------:R-:W-:Y:S01]  /*4440*/  IMAD.IADD R17, R17, 0x1, R3.reuse ;  /* 0x0000000111117824 */ /* 0x100fe200078e0203 */
[----:B------:R-:W-:-:S04]  /*4450*/  PRMT R3, RZ, 0x7610, R3 ;  /* 0x00007610ff037816 */ /* 0x000fc80000000003 */
[----:B------:R-:W-:-:S13]  /*4460*/  ISETP.GE.U32.AND.EX P0, PT, R17, UR5, PT, P0 ;  /* 0x0000000511007c0c */ /* 0x000fda000bf06100 */
[----:B------:R-:W-:Y:S05]  /*4470*/  @P0 BRA `(.L_x_98) ;  /* 0x0000000400640947 */ /* 0x000fea0003800000 */
[----:B0---4-:R-:W0:Y:S01]  /*4480*/  S2R R12, SR_CTAID.X ;  /* 0x00000000000c7919 */ /* 0x011e220000002500 */
[----:B------:R-:W2:Y:S01]  /*4490*/  LDC.64 R10, c[0x0][0x628] ;  /* 0x00018a00ff0a7b82 */ /* 0x000ea20000000a00 */
[----:B------:R-:W-:Y:S01]  /*44a0*/  ULDC UR4, c[0x0][0x150] ;  /* 0x0000540000047ab9 */ /* 0x000fe20000000800 */
[----:B-1----:R-:W-:Y:S01]  /*44b0*/  IMAD.MOV.U32 R8, RZ, RZ, R16 ;  /* 0x000000ffff087224 */ /* 0x002fe200078e0010 */
[----:B-----5:R-:W1:Y:S01]  /*44c0*/  S2R R24, SR_CTAID.Y ;  /* 0x0000000000187919 */ /* 0x020e620000002600 */
[----:B------:R-:W-:-:S04]  /*44d0*/  IMAD.MOV.U32 R9, RZ, RZ, R17 ;  /* 0x000000ffff097224 */ /* 0x000fc800078e0011 */
[----:B------:R-:W3:Y:S08]  /*44e0*/  LDC R21, c[0x0][0x144] ;  /* 0x00005100ff157b82 */ /* 0x000ef00000000800 */
[----:B------:R-:W4:Y:S08]  /*44f0*/  LDC R0, c[0x0][0x630] ;  /* 0x00018c00ff007b82 */ /* 0x000f300000000800 */
[----:B------:R-:W1:Y:S01]  /*4500*/  LDC.64 R14, c[0x0][0x620] ;  /* 0x00018800ff0e7b82 */ /* 0x000e620000000a00 */
[----:B--2---:R-:W-:-:S04]  /*4510*/  ISETP.NE.U32.AND P0, PT, R10, RZ, PT ;  /* 0x000000ff0a00720c */ /* 0x004fc80003f05070 */
[----:B------:R-:W-:Y:S02]  /*4520*/  ISETP.NE.AND.EX P0, PT, R11, RZ, PT, P0 ;  /* 0x000000ff0b00720c */ /* 0x000fe40003f05300 */
[----:B0-----:R-:W-:-:S05]  /*4530*/  I2FP.F32.U32 R3, R12 ;  /* 0x0000000c00037245 */ /* 0x001fca0000201000 */
[----:B------:R-:W-:-:S04]  /*4540*/  FMUL R3, R3, UR4 ;  /* 0x0000000403037c20 */ /* 0x000fc80008400000 */
[----:B------:R0:W2:Y:S02]  /*4550*/  F2I.U32.TRUNC.NTZ R20, R3 ;  /* 0x0000000300147305 */ /* 0x0000a4000020f000 */
[----:B---34-:R-:W-:Y:S05]  /*4560*/  @!P0 BRA `(.L_x_99) ;  /* 0x0000000000288947 */ /* 0x018fea0003800000 */
[----:B0-----:R-:W0:Y:S02]  /*4570*/  LDC R3, c[0x0][0x634] ;  /* 0x00018d00ff037b82 */ /* 0x001e240000000800 */
        /* <DEDUP_REMOVED lines=9> */
.L_x_99:
[----:B------:R-:W3:Y:S01]  /*4610*/  LDC.64 R28, c[0x0][0x640] ;  /* 0x00019000ff1c7b82 */ /* 0x000ee20000000a00 */
[-CC-:B------:R-:W-:Y:S01]  /*4620*/  SHF.R.U64 R59, R8, R0.reuse, R9.reuse ;  /* 0x00000000083b7219 */ /* 0x180fe20000001209 */
[----:B--2---:R-:W-:Y:S01]  /*4630*/  IMAD.MOV R20, RZ, RZ, -R20 ;  /* 0x000000ffff147224 */ /* 0x004fe200078e0a14 */
[----:B------:R-:W-:Y:S01]  /*4640*/  SHF.R.U32.HI R0, RZ, R0, R9 ;  /* 0x00000000ff007219 */ /* 0x000fe20000011609 */
[----:B------:R-:W-:Y:S01]  /*4650*/  ULDC UR4, c[0x0][0x154] ;  /* 0x0000550000047ab9 */ /* 0x000fe20000000800 */
[----:B0-----:R-:W-:Y:S01]  /*4660*/  IADD3 R3, P0, RZ, -R59, RZ ;  /* 0x8000003bff037210 */ /* 0x001fe20007f1e0ff */
[----:B------:R-:W-:Y:S02]  /*4670*/  IMAD R21, R21, R20, R12 ;  /* 0x0000001415157224 */ /* 0x000fe400078e020c */
[----:B------:R-:W0:Y:S01]  /*4680*/  LDC R6, c[0x0][0x618] ;  /* 0x00018600ff067b82 */ /* 0x000e220000000800 */
[----:B------:R-:W-:Y:S02]  /*4690*/  IMAD.MOV.U32 R7, RZ, RZ, 0x1 ;  /* 0x00000001ff077424 */ /* 0x000fe400078e00ff */
[----:B------:R-:W-:-:S04]  /*46a0*/  IMAD.X R5, RZ, RZ, ~R0, P0 ;  /* 0x000000ffff057224 */ /* 0x000fc800000e0e00 */
[-C--:B-1----:R-:W-:Y:S01]  /*46b0*/  IMAD R0, R5, R14.reuse, RZ ;  /* 0x0000000e05007224 */ /* 0x082fe200078e02ff */
[----:B------:R-:W1:Y:S01]  /*46c0*/  LDC R8, c[0x0][0x608] ;  /* 0x00018200ff087b82 */ /* 0x000e620000000800 */
[----:B------:R-:W-:-:S04]  /*46d0*/  IMAD.WIDE.U32 R4, R3, R14, R16 ;  /* 0x0000000e03047225 */ /* 0x000fc800078e0010 */
[----:B------:R-:W-:Y:S01]  /*46e0*/  IMAD R3, R3, R15, R0 ;  /* 0x0000000f03037224 */ /* 0x000fe200078e0200 */
[----:B------:R-:W-:Y:S02]  /*46f0*/  I2FP.F32.U32 R0, R24 ;  /* 0x0000001800007245 */ /* 0x000fe40000201000 */
[----:B------:R-:W2:Y:S01]  /*4700*/  LDC R26, c[0x0][0x658] ;  /* 0x00019600ff1a7b82 */ /* 0x000ea20000000800 */
[----:B------:R-:W-:Y:S01]  /*4710*/  IMAD.IADD R3, R5, 0x1, R3 ;  /* 0x0000000105037824 */ /* 0x000fe200078e0203 */
[----:B---3--:R-:W-:Y:S01]  /*4720*/  ISETP.NE.U32.AND P0, PT, R28, RZ, PT ;  /* 0x000000ff1c00720c */ /* 0x008fe20003f05070 */
[----:B------:R-:W-:Y:S01]  /*4730*/  FMUL R0, R0, UR4 ;  /* 0x0000000400007c20 */ /* 0x000fe20008400000 */
[----:B------:R-:W-:Y:S02]  /*4740*/  IMAD.MOV.U32 R5, RZ, RZ, -0x1 ;  /* 0xffffffffff057424 */ /* 0x000fe400078e00ff */
[----:B------:R-:W-:Y:S01]  /*4750*/  ISETP.NE.AND.EX P0, PT, R29, RZ, PT, P0 ;  /* 0x000000ff1d00720c */ /* 0x000fe20003f05300 */
[----:B------:R3:W4:Y:S01]  /*4760*/  F2I.U32.TRUNC.NTZ R13, R0 ;  /* 0x00000000000d7305 */ /* 0x000722000020f000 */
[----:B------:R-:W3:Y:S01]  /*4770*/  LDC R15, c[0x0][0x148] ;  /* 0x00005200ff0f7b82 */ /* 0x000ee20000000800 */
[----:B0-----:R-:W-:-:S02]  /*4780*/  SHF.R.U64 R12, R4, R6, R3 ;  /* 0x00000006040c7219 */ /* 0x001fc40000001203 */
[----:B------:R-:W-:-:S05]  /*4790*/  SHF.R.U32.HI R3, RZ, R6, R3 ;  /* 0x00000006ff037219 */ /* 0x000fca0000011603 */
[----:B------:R-:W0:Y:S01]  /*47a0*/  LDC R20, c[0x0][0x600] ;  /* 0x00018000ff147b82 */ /* 0x000e220000000800 */
[-CC-:B-1----:R-:W-:Y:S02]  /*47b0*/  SHF.R.U64 R10, R12, R8.reuse, R3.reuse ;  /* 0x000000080c0a7219 */ /* 0x182fe40000001203 */
[----:B------:R-:W-:-:S05]  /*47c0*/  SHF.R.U32.HI R3, RZ, R8, R3 ;  /* 0x00000008ff037219 */ /* 0x000fca0000011603 */
[----:B------:R-:W1:Y:S01]  /*47d0*/  LDC R27, c[0x0][0x648] ;  /* 0x00019200ff1b7b82 */ /* 0x000e620000000800 */
[-C--:B--2---:R-:W-:Y:S02]  /*47e0*/  SHF.L.U32 R4, R5, R26.reuse, RZ ;  /* 0x0000001a05047219 */ /* 0x084fe400000006ff */
[-CC-:B------:R-:W-:Y:S02]  /*47f0*/  SHF.R.U64 R14, R10, R26.reuse, R3.reuse ;  /* 0x0000001a0a0e7219 */ /* 0x180fe40000001203 */
[----:B------:R-:W-:Y:S02]  /*4800*/  SHF.R.U32.HI R5, RZ, R26, R3 ;  /* 0x0000001aff057219 */ /* 0x000fe40000011603 */
[----:B------:R-:W-:Y:S01]  /*4810*/  LOP3.LUT R25, RZ, R4, RZ, 0x33, !PT ;  /* 0x00000004ff197212 */ /* 0x000fe200078e33ff */
[----:B------:R-:W2:Y:S01]  /*4820*/  LDC R30, c[0x0][0x638] ;  /* 0x00018e00ff1e7b82 */ /* 0x000ea20000000800 */
[----:B------:R-:W-:Y:S01]  /*4830*/  SHF.L.U32 R26, R7, R26, RZ ;  /* 0x0000001a071a7219 */ /* 0x000fe200000006ff */
[----:B------:R-:W-:-:S06]  /*4840*/  IMAD.MOV.U32 R4, RZ, RZ, R14 ;  /* 0x000000ffff047224 */ /* 0x000fcc00078e000e */
[----:B------:R-:W0:Y:S01]  /*4850*/  LDC R31, c[0x0][0x610] ;  /* 0x00018400ff1f7b82 */ /* 0x000e220000000800 */
[----:B----4-:R-:W-:Y:S05]  /*4860*/  @!P0 BRA `(.L_x_100) ;  /* 0x0000000000288947 */ /* 0x010fea0003800000 */
        /* <DEDUP_REMOVED lines=10> */
.L_x_100:
[----:B------:R-:W-:Y:S01]  /*4910*/  ISETP.NE.AND P0, PT, R2, 0x1, PT ;  /* 0x000000010200780c */ /* 0x000fe20003f05270 */
[----:B0-----:R-:W-:Y:S01]  /*4920*/  VIADD R7, R20, 0xffffffff ;  /* 0xffffffff14077836 */ /* 0x001fe20000000000 */
[----:B-1-3--:R-:W-:Y:S01]  /*4930*/  SHF.R.U64 R0, R4, R27, R5 ;  /* 0x0000001b04007219 */ /* 0x00afe20000001205 */
[----:B------:R-:W-:Y:S01]  /*4940*/  IMAD.MOV R13, RZ, RZ, -R13 ;  /* 0x000000ffff0d7224 */ /* 0x000fe200078e0a0d */
[----:B------:R-:W-:Y:S01]  /*4950*/  LOP3.LUT R5, R10, R25, RZ, 0xc0, !PT ;  /* 0x000000190a057212 */ /* 0x000fe200078ec0ff */
[----:B------:R-:W-:Y:S01]  /*4960*/  IMAD.MOV.U32 R4, RZ, RZ, 0x1 ;  /* 0x00000001ff047424 */ /* 0x000fe200078e00ff */
[----:B------:R-:W-:Y:S01]  /*4970*/  LOP3.LUT R12, R12, R7, RZ, 0xc0, !PT ;  /* 0x000000070c0c7212 */ /* 0x000fe200078ec0ff */
[----:B------:R-:W-:Y:S02]  /*4980*/  IMAD.MOV R3, RZ, RZ, -R0 ;  /* 0x000000ffff037224 */ /* 0x000fe400078e0a00 */
[----:B------:R-:W-:Y:S02]  /*4990*/  IMAD R0, R26, R0, R5 ;  /* 0x000000001a007224 */ /* 0x000fe400078e0205 */
[----:B--2---:R-:W-:-:S02]  /*49a0*/  IMAD R3, R3, R30, R14 ;  /* 0x0000001e03037224 */ /* 0x004fc400078e020e */
[----:B------:R-:W-:Y:S02]  /*49b0*/  @P0 IMAD R21, R15, R13, R24 ;  /* 0x0000000d0f150224 */ /* 0x000fe400078e0218 */
[----:B------:R-:W-:Y:S01]  /*49c0*/  IMAD R5, R3, R20, R12 ;  /* 0x0000001403057224 */ /* 0x000fe200078e020c */
[----:B------:R-:W-:Y:S01]  /*49d0*/  PRMT R3, R4, 0x7610, R3 ;  /* 0x0000761004037816 */ /* 0x000fe20000000003 */
[----:B------:R-:W-:-:S05]  /*49e0*/  IMAD R0, R0, R31, R21 ;  /* 0x0000001f00007224 */ /* 0x000fca00078e0215 */
[----:B------:R-:W-:Y:S02]  /*49f0*/  SEL R61, R5, R0, !P0 ;  /* 0x00000000053d7207 */ /* 0x000fe40004000000 */
[----:B------:R-:W-:-:S07]  /*4a00*/  SEL R0, R0, R5, !P0 ;  /* 0x0000000500007207 */ /* 0x000fce0004000000 */
.L_x_98:
[----:B------:R-:W-:Y:S01]  /*4a10*/  LOP3.LUT P0, RZ, R3, 0xff, RZ, 0xc0, !PT ;  /* 0x000000ff03ff7812 */ /* 0x000fe2000780c0ff */
[----:B------:R-:W-:-:S12]  /*4a20*/  IMAD.MOV.U32 R60, RZ, RZ, R0 ;  /* 0x000000ffff3c7224 */ /* 0x000fd800078e0000 */
[----:B------:R-:W-:Y:S05]  /*4a30*/  @P0 BRA `(.L_x_101) ;  /* 0xffffffc800200947 */ /* 0x000fea000383ffff */
[----:B------:R-:W-:Y:S05]  /*4a40*/  EXIT ;  /* 0x000000000000794d */ /* 0x000fea0003800000 */
.L_x_8:
[----:B0-----:R-:W-:Y:S01]  /*4a50*/  ULDC.64 UR4, c[0x0][0x650] ;  /* 0x0001940000047ab9 */ /* 0x001fe20000000a00 */
        /* <DEDUP_REMOVED lines=25> */
.L_x_103:
[----:B------:R-:W0:Y:S01]  /*4bf0*/  LDC.64 R28, c[0x0][0x640] ;  /* 0x00019000ff1c7b82 */ /* 0x000e220000000a00 */
[-CC-:B------:R-:W-:Y:S01]  /*4c00*/  SHF.R.U64 R22, R12, R6.reuse, R13.reuse ;  /* 0x000000060c167219 */ /* 0x180fe2000000120d */
[----:B------:R-:W-:Y:S01]  /*4c10*/  IMAD.MOV.U32 R30, RZ, RZ, 0x1 ;  /* 0x00000001ff1e7424 */ /* 0x000fe200078e00ff */
[----:B------:R-:W-:Y:S02]  /*4c20*/  SHF.R.U32.HI R6, RZ, R6, R13 ;  /* 0x00000006ff067219 */ /* 0x000fe4000001160d */
        /* <DEDUP_REMOVED lines=8> */
[----:B------:R-:W-:Y:S01]  /*4cb0*/  IMAD.IADD R9, R9, 0x1, R11 ;  /* 0x0000000109097824 */ /* 0x000fe200078e020b */
[----:B0-----:R-:W-:-:S04]  /*4cc0*/  ISETP.NE.U32.AND P0, PT, R28, RZ, PT ;  /* 0x000000ff1c00720c */ /* 0x001fc80003f05070 */
[----:B------:R-:W-:Y:S02]  /*4cd0*/  ISETP.NE.AND.EX P0, PT, R29, RZ, PT, P0 ;  /* 0x000000ff1d00720c */ /* 0x000fe40003f05300 */
[----:B------:R-:W0:Y:S01]  /*4ce0*/  LDC R20, c[0x0][0x600] ;  /* 0x00018000ff147b82 */ /* 0x000e220000000800 */
[-CC-:B-1----:R-:W-:Y:S01]  /*4cf0*/  SHF.R.U64 R14, R8, R10.reuse, R9.reuse ;  /* 0x0000000a080e7219 */ /* 0x182fe20000001209 */
[----:B------:R-:W-:Y:S01]  /*4d00*/  IMAD.MOV.U32 R8, RZ, RZ, -0x1 ;  /* 0xffffffffff087424 */ /* 0x000fe200078e00ff */
[----:B------:R-:W-:-:S05]  /*4d10*/  SHF.R.U32.HI R9, RZ, R10, R9 ;  /* 0x0000000aff097219 */ /* 0x000fca0000011609 */
[----:B------:R-:W1:Y:S01]  /*4d20*/  LDC R24, c[0x0][0x648] ;  /* 0x00019200ff187b82 */ /* 0x000e620000000800 */
[-CC-:B--2---:R-:W-:Y:S02]  /*4d30*/  SHF.R.U64 R23, R14, R12.reuse, R9.reuse ;  /* 0x0000000c0e177219 */ /* 0x184fe40000001209 */
[----:B------:R-:W-:-:S05]  /*4d40*/  SHF.R.U32.HI R6, RZ, R12, R9 ;  /* 0x0000000cff067219 */ /* 0x000fca0000011609 */
[----:B------:R-:W2:Y:S01]  /*4d50*/  LDC R26, c[0x0][0x638] ;  /* 0x00018e00ff1a7b82 */ /* 0x000ea20000000800 */
[-C--:B---3--:R-:W-:Y:S02]  /*4d60*/  SHF.L.U32 R8, R8, R27.reuse, RZ ;  /* 0x0000001b08087219 */ /* 0x088fe400000006ff */
[-CC-:B------:R-:W-:Y:S02]  /*4d70*/  SHF.R.U64 R25, R23, R27.reuse, R6.reuse ;  /* 0x0000001b17197219 */ /* 0x180fe40000001206 */
[----:B------:R-:W-:Y:S02]  /*4d80*/  LOP3.LUT R32, RZ, R8, RZ, 0x33, !PT ;  /* 0x00000008ff207212 */ /* 0x000fe400078e33ff */
[----:B------:R-:W-:Y:S01]  /*4d90*/  SHF.R.U32.HI R9, RZ, R27, R6 ;  /* 0x0000001bff097219 */ /* 0x000fe20000011606 */
[----:B------:R-:W3:Y:S01]  /*4da0*/  LDC R31, c[0x0][0x610] ;  /* 0x00018400ff1f7b82 */ /* 0x000ee20000000800 */
[----:B------:R-:W-:Y:S01]  /*4db0*/  IMAD.MOV.U32 R8, RZ, RZ, R25 ;  /* 0x000000ffff087224 */ /* 0x000fe200078e0019 */
[----:B------:R-:W-:Y:S06]  /*4dc0*/  @!P0 BRA `(.L_x_104) ;  /* 0x0000000000288947 */ /* 0x000fec0003800000 */
        /* <DEDUP_REMOVED lines=10> */
.L_x_104:
[----:B------:R-:W-:Y:S01]  /*4e70*/  ISETP.NE.AND P0, PT, R2, 0x1, PT ;  /* 0x000000010200780c */ /* 0x000fe20003f05270 */
[----:B------:R-:W-:Y:S01]  /*4e80*/  IMAD.MOV.U32 R13, RZ, RZ, R22 ;  /* 0x000000ffff0d7224 */ /* 0x000fe200078e0016 */
[----:B-1----:R-:W-:Y:S01]  /*4e90*/  SHF.R.U64 R6, R8, R24, R9 ;  /* 0x0000001808067219 */ /* 0x002fe20000001209 */
[----:B0-----:R-:W-:Y:S01]  /*4ea0*/  VIADD R9, R20, 0xffffffff ;  /* 0xffffffff14097836 */ /* 0x001fe20000000000 */
[----:B------:R-:W-:Y:S02]  /*4eb0*/  SHF.L.U32 R30, R30, R27, RZ ;  /* 0x0000001b1e1e7219 */ /* 0x000fe400000006ff */
[----:B------:R-:W-:Y:S01]  /*4ec0*/  LOP3.LUT R5, R23, R32, RZ, 0xc0, !PT ;  /* 0x0000002017057212 */ /* 0x000fe200078ec0ff */
[----:B------:R-:W-:-:S04]  /*4ed0*/  IMAD.MOV R8, RZ, RZ, -R6 ;  /* 0x000000ffff087224 */ /* 0x000fc800078e0a06 */
[----:B------:R-:W-:Y:S01]  /*4ee0*/  IMAD R6, R30, R6, R5 ;  /* 0x000000061e067224 */ /* 0x000fe200078e0205 */
[----:B------:R-:W-:Y:S01]  /*4ef0*/  LOP3.LUT R5, R14, R9, RZ, 0xc0, !PT ;  /* 0x000000090e057212 */ /* 0x000fe200078ec0ff */
[----:B------:R-:W-:Y:S02]  /*4f00*/  @P0 IMAD R3, R7, R21, R4 ;  /* 0x0000001507030224 */ /* 0x000fe400078e0204 */
[----:B--2---:R-:W-:Y:S02]  /*4f10*/  IMAD R4, R8, R26, R25 ;  /* 0x0000001a08047224 */ /* 0x004fe400078e0219 */
[----:B---3--:R-:W-:Y:S02]  /*4f20*/  IMAD R3, R6, R31, R3 ;  /* 0x0000001f06037224 */ /* 0x008fe400078e0203 */
[----:B------:R-:W-:Y:S02]  /*4f30*/  IMAD R4, R4, R20, R5 ;  /* 0x0000001404047224 */ /* 0x000fe400078e0205 */
[----:B------:R-:W-:-:S03]  /*4f40*/  IMAD.MOV.U32 R6, RZ, RZ, 0x1 ;  /* 0x00000001ff067424 */ /* 0x000fc600078e00ff */
[----:B------:R-:W-:Y:S02]  /*4f50*/  SEL R20, R4, R3, !P0 ;  /* 0x0000000304147207 */ /* 0x000fe40004000000 */
[----:B------:R-:W-:-:S07]  /*4f60*/  SEL R11, R3, R4, !P0 ;  /* 0x00000004030b7207 */ /* 0x000fce0004000000 */
.L_x_102:
[----:B------:R-:W-:-:S08]  /*4f70*/  NOP ;  /* 0x0000000000007918 */ /* 0x000fd00000000000 */
[----:B------:R-:W0:-:S00]  /*4f80*/  USETMAXREG.DEALLOC.CTAPOOL 0x28 ;  /* 0x00000028000079c8 */ /* 0x000e0000080e0500 */
[----:B0-----:R-:W-:-:S13]  /*4f90*/  ISETP.NE.AND P0, PT, R0, RZ, PT ;  /* 0x000000ff0000720c */ /* 0x001fda0003f05270 */
[----:B------:R-:W-:Y:S05]  /*4fa0*/  @P0 EXIT ;  /* 0x000000000000094d */ /* 0x000fea0003800000 */
[----:B------:R-:W-:Y:S01]  /*4fb0*/  LOP3.LUT P0, RZ, R6, 0xff, RZ, 0xc0, !PT ;  /* 0x000000ff06ff7812 */ /* 0x000fe2000780c0ff */
[----:B------:R-:W-:Y:S02]  /*4fc0*/  IMAD.MOV.U32 R0, RZ, RZ, 0x1 ;  /* 0x00000001ff007424 */ /* 0x000fe400078e00ff */
[----:B------:R-:W-:-:S10]  /*4fd0*/  IMAD.MOV.U32 R12, RZ, RZ, RZ ;  /* 0x000000ffff0c7224 */ /* 0x000fd400078e00ff */
[----:B------:R-:W-:Y:S05]  /*4fe0*/  @!P0 BRA `(.L_x_105) ;  /* 0x0000000c007c8947 */ /* 0x000fea0003800000 */
[----:B------:R-:W0:Y:S01]  /*4ff0*/  LDC R0, c[0x0][0x28c] ;  /* 0x0000a300ff007b82 */ /* 0x000e220000000800 */
[----:B------:R-:W-:Y:S01]  /*5000*/  ULDC UR5, c[0x0][0x658] ;  /* 0x0001960000057ab9 */ /* 0x000fe20000000800 */
[----:B------:R-:W-:Y:S01]  /*5010*/  UMOV UR11, 0xffffffff ;  /* 0xffffffff000b7882 */ /* 0x000fe20000000000 */
[----:B------:R-:W-:Y:S01]  /*5020*/  UMOV UR15, 0x1 ;  /* 0x00000001000f7882 */ /* 0x000fe20000000000 */
[----:B------:R-:W-:Y:S01]  /*5030*/  USHF.L.U32 UR11, UR11, UR5, URZ ;  /* 0x000000050b0b7299 */ /* 0x000fe2000800063f */
[----:B------:R-:W-:Y:S01]  /*5040*/  BSSY B0, `(.L_x_105) ;  /* 0x00000d9000007945 */ /* 0x000fe20003800000 */
[----:B------:R-:W-:Y:S01]  /*5050*/  ULDC UR9, c[0x0][0xc] ;  /* 0x0000030000097ab9 */ /* 0x000fe20000000800 */
[----:B------:R-:W-:Y:S01]  /*5060*/  ULDC UR14, c[0x0][0x10] ;  /* 0x00000400000e7ab9 */ /* 0x000fe20000000800 */
[----:B------:R-:W1:Y:S01]  /*5070*/  S2UR UR8, SR_CgaCtaId ;  /* 0x00000000000879c3 */ /* 0x000e620000008800 */
[----:B------:R-:W-:Y:S01]  /*5080*/  ULOP3.LUT UR13, URZ, UR11, URZ, 0x33, !UPT ;  /* 0x0000000b3f0d7292 */ /* 0x000fe2000f8e333f */
[----:B------:R-:W-:Y:S01]  /*5090*/  IMAD.MOV.U32 R10, RZ, RZ, 0x1 ;  /* 0x00000001ff0a7424 */ /* 0x000fe200078e00ff */
[----:B------:R-:W-:Y:S01]  /*50a0*/  LOP3.LUT R9, R19, 0x2, RZ, 0xfc, !PT ;  /* 0x0000000213097812 */ /* 0x000fe200078efcff */
[----:B------:R-:W-:Y:S01]  /*50b0*/  IMAD.MOV.U32 R12, RZ, RZ, RZ ;  /* 0x000000ffff0c7224 */ /* 0x000fe200078e00ff */
[----:B------:R-:W-:Y:S01]  /*50c0*/  ULDC UR4, c[0x0][0x600] ;  /* 0x0001800000047ab9 */ /* 0x000fe20000000800 */
[----:B------:R-:W-:Y:S01]  /*50d0*/  UMOV UR18, 0x55 ;  /* 0x0000005500127882 */ /* 0x000fe20000000000 */
[----:B------:R-:W-:-:S02]  /*50e0*/  UIADD3 UR4, UR4, -0x1, URZ ;  /* 0xffffffff04047890 */ /* 0x000fc4000fffe03f */
[----:B------:R-:W-:Y:S01]  /*50f0*/  USHF.L.U32 UR5, UR15, UR5, URZ ;  /* 0x000000050f057299 */ /* 0x000fe2000800063f */
[----:B------:R-:W-:Y:S01]  /*5100*/  ULDC.64 UR28, c[0x0][0x198] ;  /* 0x00006600001c7ab9 */ /* 0x000fe20000000a00 */
[----:B0-----:R-:W-:-:S05]  /*5110*/  VIADD R0, R0, 0x1f ;  /* 0x0000001f00007836 */ /* 0x001fca0000000000 */
[----:B------:R-:W-:Y:S01]  /*5120*/  SHF.R.S32.HI R3, RZ, 0x1f, R0 ;  /* 0x0000001fff037819 */ /* 0x000fe20000011400 */
[----:B-1----:R-:W-:-:S03]  /*5130*/  ULOP3.LUT UR10, UR8, 0x1, URZ, 0xc0, !UPT ;  /* 0x00000001080a7892 */ /* 0x002fc6000f8ec03f */
[----:B------:R-:W-:Y:S01]  /*5140*/  LEA.HI R3, R3, R0, RZ, 0x5 ;  /* 0x0000000003037211 */ /* 0x000fe200078f28ff */
[----:B------:R-:W-:Y:S01]  /*5150*/  USHF.R.U32.HI UR25, URZ, 0x1, UR8 ;  /* 0x000000013f197899 */ /* 0x000fe20008011608 */
[----:B------:R-:W-:Y:S01]  /*5160*/  IMAD.MOV.U32 R0, RZ, RZ, 0x1 ;  /* 0x00000001ff007424 */ /* 0x000fe200078e00ff */
[----:B------:R-:W-:Y:S01]  /*5170*/  USHF.L.U32 UR6, UR8, 0x5, URZ ;  /* 0x0000000508067899 */ /* 0x000fe2000800063f */
[----:B------:R-:W-:Y:S01]  /*5180*/  SHF.R.S32.HI R3, RZ, 0x5, R3 ;  /* 0x00000005ff037819 */ /* 0x000fe20000011403 */
[----:B------:R-:W-:Y:S02]  /*5190*/  USHF.L.U32 UR7, UR8, 0xa, URZ ;  /* 0x0000000a08077899 */ /* 0x000fe4000800063f */
[----:B------:R-:W-:Y:S02]  /*51a0*/  ULOP3.LUT UR8, UR8, 0xfffffffe, URZ, 0xc0, !UPT ;  /* 0xfffffffe08087892 */ /* 0x000fe4000f8ec03f */
[----:B------:R-:W-:Y:S01]  /*51b0*/  UISETP.GT.U32.AND UP0, UPT, UR10, 0xffff, UPT ;  /* 0x0000ffff0a00788c */ /* 0x000fe2000bf04070 */
[----:B------:R-:W-:Y:S01]  /*51c0*/  VIADD R8, R3, 0x1 ;  /* 0x0000000103087836 */ /* 0x000fe20000000000 */
[----:B------:R-:W-:-:S02]  /*51d0*/  USHF.L.U32 UR11, UR15, UR8, URZ ;  /* 0x000000080f0b7299 */ /* 0x000fc4000800063f */
[----:B------:R-:W-:Y:S02]  /*51e0*/  ULOP3.LUT UR12, UR8, 0x1, URZ, 0xfc, !UPT ;  /* 0x00000001080c7892 */ /* 0x000fe4000f8efc3f */
[----:B------:R-:W-:Y:S02]  /*51f0*/  UIMAD.WIDE.U32 UR8, UR9, UR14, URZ ;  /* 0x0000000e090872a5 */ /* 0x000fe4000f8e003f */
[----:B------:R-:W-:Y:S01]  /*5200*/  USEL UR10, UR10, 0xffff, !UP0 ;  /* 0x0000ffff0a0a7887 */ /* 0x000fe2000c000000 */
[----:B------:R-:W-:Y:S01]  /*5210*/  ULDC UR14, c[0x0][0x14] ;  /* 0x00000500000e7ab9 */ /* 0x000fe20000000800 */
[----:B------:R-:W-:Y:S02]  /*5220*/  USHF.L.U32 UR12, UR15, UR12, URZ ;  /* 0x0000000c0f0c7299 */ /* 0x000fe4000800063f */
[----:B------:R-:W-:Y:S02]  /*5230*/  UIMAD.WIDE.U32 UR26, UR8, UR14, URZ ;  /* 0x0000000e081a72a5 */ /* 0x000fe4000f8e003f */
[----:B------:R-:W-:-:S02]  /*5240*/  UIMAD UR21, UR9, UR14, URZ ;  /* 0x0000000e091572a4 */ /* 0x000fc4000f8e023f */
[----:B------:R-:W-:Y:S02]  /*5250*/  ULOP3.LUT UR10, UR10, 0xffff, URZ, 0xc0, !UPT ;  /* 0x0000ffff0a0a7892 */ /* 0x000fe4000f8ec03f */
[----:B------:R-:W-:Y:S02]  /*5260*/  ULOP3.LUT UR6, UR6, 0x20, URZ, 0xc0, !UPT ;  /* 0x0000002006067892 */ /* 0x000fe4000f8ec03f */
[----:B------:R-:W-:Y:S02]  /*5270*/  ULOP3.LUT UR7, UR7, 0x400, URZ, 0xc0, !UPT ;  /* 0x0000040007077892 */ /* 0x000fe4000f8ec03f */
[----:B------:R-:W-:Y:S02]  /*5280*/  ULOP3.LUT UR19, UR11, UR12, URZ, 0xfc, !UPT ;  /* 0x0000000c0b137292 */ /* 0x000fe4000f8efc3f */
[----:B------:R-:W-:Y:S02]  /*5290*/  UIADD3 UR21, UR27, UR21, URZ ;  /* 0x000000151b157290 */ /* 0x000fe4000fffe03f */
[----:B------:R-:W-:-:S12]  /*52a0*/  USHF.L.U32 UR18, UR18, UR10, URZ ;  /* 0x0000000a12127299 */ /* 0x000fd8000800063f */
.L_x_116:
[----:B------:R-:W-:-:S03]  /*52b0*/  UMOV UR8, 0xffffffff ;  /* 0xffffffff00087882 */ /* 0x000fc60000000000 */
[----:B------:R-:W-:Y:S05]  /*52c0*/  BRA.DIV UR8, `(.L_x_106) ;  /* 0x0000001208607947 */ /* 0x000fea000b800000 */
[----:B------:R-:W-:-:S13]  /*52d0*/  ELECT P6, URZ, PT ;  /* 0x00000000003f782f */ /* 0x000fda00038c0000 */
.L_x_132:
[----:B------:R-:W0:Y:S01]  /*52e0*/  LDC R4, c[0x0][0x28c] ;  /* 0x0000a300ff047b82 */ /* 0x000e220000000800 */
[----:B------:R-:W-:Y:S01]  /*52f0*/  BSSY B1, `(.L_x_107) ;  /* 0x000003c000017945 */ /* 0x000fe20003800000 */
[----:B0-----:R-:W-:-:S13]  /*5300*/  ISETP.LT.OR P6, PT, R4, 0x1, !P6 ;  /* 0x000000010400780c */ /* 0x001fda00077c1670 */
[----:B------:R-:W-:Y:S05]  /*5310*/  @P6 BRA `(.L_x_108) ;  /* 0x0000000000e46947 */ /* 0x000fea0003800000 */
[----:B------:R-:W-:Y:S01]  /*5320*/  LEA R11, R11, UR25, 0x2 ;  /* 0x000000190b0b7c11 */ /* 0x000fe2000f8e10ff */
[----:B------:R-:W-:Y:S01]  /*5330*/  IMAD.MOV.U32 R21, RZ, RZ, RZ ;  /* 0x000000ffff157224 */ /* 0x000fe200078e00ff */
[----:B------:R-:W-:Y:S01]  /*5340*/  LEA R20, R20, UR6, 0x6 ;  /* 0x0000000614147c11 */ /* 0x000fe2000f8e30ff */
[----:B------:R-:W-:Y:S02]  /*5350*/  IMAD.MOV.U32 R4, RZ, RZ, R8 ;  /* 0x000000ffff047224 */ /* 0x000fe400078e0008 */
[----:B------:R-:W-:Y:S02]  /*5360*/  IMAD.MOV.U32 R5, RZ, RZ, R0 ;  /* 0x000000ffff057224 */ /* 0x000fe400078e0000 */
[----:B------:R-:W-:Y:S02]  /*5370*/  IMAD.MOV.U32 R6, RZ, RZ, R12 ;  /* 0x000000ffff067224 */ /* 0x000fe400078e000c */
[----:B------:R-:W-:-:S07]  /*5380*/  IMAD.SHL.U32 R15, R11, 0x20, RZ ;  /* 0x000000200b0f7824 */ /* 0x000fce00078e00ff */
.L_x_111:
[----:B------:R-:W0:Y:S01]  /*5390*/  S2R R14, SR_CgaCtaId ;  /* 0x00000000000e7919 */ /* 0x000e220000008800 */
[----:B------:R-:W-:Y:S02]  /*53a0*/  MOV R7, 0x400 ;  /* 0x0000040000077802 */ /* 0x000fe40000000f00 */
[----:B------:R-:W-:-:S13]  /*53b0*/  LOP3.LUT P1, RZ, R18, 0x7f, RZ, 0xc0, !PT ;  /* 0x0000007f12ff7812 */ /* 0x000fda000782c0ff */
[----:B------:R-:W1:Y:S01]  /*53c0*/  @!P1 LDC R11, c[0x0][0x500] ;  /* 0x00014000ff0b9b82 */ /* 0x000e620000000800 */
[----:B0-----:R-:W-:Y:S02]  /*53d0*/  LEA R22, R14, R7, 0x18 ;  /* 0x000000070e167211 */ /* 0x001fe400078ec0ff */
[----:B------:R-:W-:-:S03]  /*53e0*/  SHF.L.U32 R7, R5, 0x1f, RZ ;  /* 0x0000001f05077819 */ /* 0x000fc600000006ff */
[----:B------:R-:W-:-:S04]  /*53f0*/  IMAD R14, R6, 0x8, R22 ;  /* 0x00000008060e7824 */ /* 0x000fc800078e0216 */
[----:B------:R-:W0:Y:S02]  /*5400*/  SYNCS.PHASECHK.TRANS64.TRYWAIT P0, [R14+URZ+0x48], R7 ;  /* 0x000048070e0075a7 */ /* 0x000e24000800017f */
[----:B01----:R-:W-:Y:S05]  /*5410*/  @!P0 BRA `(.L_x_109) ;  /* 0x00000010002c8947 */ /* 0x003fea0003800000 */
.L_x_133:
[----:B0-----:R-:W-:Y:S01]  /*5420*/  PRMT R7, R9, 0x9910, RZ ;  /* 0x0000991009077816 */ /* 0x001fe200000000ff */
[----:B------:R0:W-:Y:S03]  /*5430*/  @!P1 SYNCS.ARRIVE.TRANS64 RZ, [R14+URZ], R11 ;  /* 0x0000000b0eff99a7 */ /* 0x0001e6000800003f */
[----:B------:R-:W-:-:S13]  /*5440*/  ISETP.NE.AND P0, PT, R7, 0x2, PT ;  /* 0x000000020700780c */ /* 0x000fda0003f05270 */
[----:B0-----:R-:W-:Y:S05]  /*5450*/  @P0 BRA `(.L_x_110) ;  /* 0x0000000000040947 */ /* 0x001fea0003800000 */
[----:B------:R-:W-:Y:S01]  /*5460*/  BPT.TRAP 0x1 ;  /* 0x000000040000795c */ /* 0x000fe20000300000 */
.L_x_110:
[----:B------:R-:W-:Y:S01]  /*5470*/  LEA R7, R6, UR25, 0x2 ;  /* 0x0000001906077c11 */ /* 0x000fe2000f8e10ff */
[----:B------:R-:W-:Y:S01]  /*5480*/  VIADD R4, R4, 0xffffffff ;  /* 0xffffffff04047836 */ /* 0x000fe20000000000 */
[----:B------:R-:W-:Y:S01]  /*5490*/  R2UR UR23, R15 ;  /* 0x000000000f1772ca */ /* 0x000fe200000e0000 */
[----:B------:R-:W-:Y:S01]  /*54a0*/  UIADD3 UR14, UP0, UR28, 0xf0, URZ ;  /* 0x000000f01c0e7890 */ /* 0x000fe2000ff1e03f */
[----:B------:R-:W-:Y:S01]  /*54b0*/  R2UR UR9, R14 ;  /* 0x000000000e0972ca */ /* 0x000fe200000e0000 */
[----:B------:R-:W-:Y:S01]  /*54c0*/  IMAD.SHL.U32 R7, R7, 0x400, RZ ;  /* 0x0000040007077824 */ /* 0x000fe200078e00ff */
[----:B------:R-:W-:Y:S01]  /*54d0*/  R2UR UR10, R21 ;  /* 0x00000000150a72ca */ /* 0x000fe200000e0000 */
[----:B------:R-:W-:Y:S01]  /*54e0*/  UIADD3 UR32, UP1, UR28, 0x1f0, URZ ;  /* 0x000001f01c207890 */ /* 0x000fe2000ff3e03f */
[----:B------:R-:W-:Y:S01]  /*54f0*/  R2UR UR12, R13 ;  /* 0x000000000d0c72ca */ /* 0x000fe200000e0000 */
[--C-:B------:R-:W-:Y:S01]  /*5500*/  IMAD R11, R7, 0x4, R22.reuse ;  /* 0x00000004070b7824 */ /* 0x100fe200078e0216 */
[----:B------:R-:W-:Y:S01]  /*5510*/  LEA R7, R6, UR7, 0xb ;  /* 0x0000000706077c11 */ /* 0x000fe2000f8e58ff */
[----:B------:R-:W-:Y:S01]  /*5520*/  UIADD3.X UR15, URZ, UR29, URZ, UP0, !UPT ;  /* 0x0000001d3f0f7290 */ /* 0x000fe200087fe43f */
[----:B------:R-:W-:Y:S01]  /*5530*/  R2UR UR24, R20 ;  /* 0x00000000141872ca */ /* 0x000fe200000e0000 */
[----:B------:R-:W-:Y:S01]  /*5540*/  UPRMT UR20, URZ, 0x5410, UR18 ;  /* 0x000054103f147896 */ /* 0x000fe20008000012 */
[----:B------:R-:W-:Y:S01]  /*5550*/  R2UR UR8, R11 ;  /* 0x000000000b0872ca */ /* 0x000fe200000e0000 */
[----:B------:R-:W-:Y:S01]  /*5560*/  IMAD R7, R7, 0x4, R22 ;  /* 0x0000000407077824 */ /* 0x000fe200078e0216 */
[----:B------:R-:W-:Y:S01]  /*5570*/  ISETP.GT.AND P1, PT, R4, 0x1, PT ;  /* 0x000000010400780c */ /* 0x000fe20003f24270 */
[----:B------:R-:W-:Y:S01]  /*5580*/  VIADD R6, R6, 0x1 ;  /* 0x0000000106067836 */ /* 0x000fe20000000000 */
[----:B------:R-:W-:Y:S01]  /*5590*/  UPRMT UR30, URZ, 0x5410, UR19 ;  /* 0x000054103f1e7896 */ /* 0x000fe20008000013 */
[----:B------:R-:W-:Y:S01]  /*55a0*/  VIADD R21, R21, 0x20 ;  /* 0x0000002015157836 */ /* 0x000fe20000000000 */
[----:B------:R-:W-:Y:S01]  /*55b0*/  R2UR UR11, R7 ;  /* 0x00000000070b72ca */ /* 0x000fe200000e0000 */
[----:B------:R-:W-:Y:S01]  /*55c0*/  UIADD3.X UR33, URZ, UR29, URZ, UP1, !UPT ;  /* 0x0000001d3f217290 */ /* 0x000fe20008ffe43f */
[----:B------:R-:W-:Y:S01]  /*55d0*/  ISETP.NE.AND P0, PT, R6, 0x9, PT ;  /* 0x000000090600780c */ /* 0x000fe20003f05270 */
[----:B------:R-:W-:Y:S01]  /*55e0*/  UMOV UR16, 0x0 ;  /* 0x0000000000107882 */ /* 0x000fe20000000000 */
[----:B------:R-:W-:-:S02]  /*55f0*/  UMOV UR17, 0x10000000 ;  /* 0x1000000000117882 */ /* 0x000fc40000000000 */
[----:B------:R-:W-:Y:S01]  /*5600*/  SEL R14, RZ, 0x1, P0 ;  /* 0x00000001ff0e7807 */ /* 0x000fe20000000000 */
[----:B------:R-:W-:Y:S01]  /*5610*/  UIADD3 UR8, UR8, 0x180, URZ ;  /* 0x0000018008087890 */ /* 0x000fe2000fffe03f */
[----:B------:R-:W-:Y:S02]  /*5620*/  SEL R6, R6, RZ, P0 ;  /* 0x000000ff06067207 */ /* 0x000fe40000000000 */
[----:B------:R-:W-:-:S03]  /*5630*/  LOP3.LUT R5, R5, R14, RZ, 0x3c, !PT ;  /* 0x0000000e05057212 */ /* 0x000fc600078e3cff */
[----:B------:R-:W-:-:S03]  /*5640*/  UIADD3 UR22, UR11, 0x24180, URZ ;  /* 0x000241800b167890 */ /* 0x000fc6000fffe03f */
[----:B------:R-:W-:Y:S02]  /*5650*/  UMOV UR11, UR23 ;  /* 0x00000017000b7c82 */ /* 0x000fe40008000000 */
[----:B------:R0:W-:Y:S02]  /*5660*/  UTMALDG.3D.MULTICAST [UR8], [UR14], UR20, desc[UR16] ;  /* 0x000010080e0073b4 */ /* 0x0001e40008011814 */
[----:B0-----:R-:W-:Y:S01]  /*5670*/  UMOV UR8, UR22 ;  /* 0x0000001600087c82 */ /* 0x001fe20008000000 */
[----:B------:R-:W-:Y:S02]  /*5680*/  UMOV UR11, UR24 ;  /* 0x00000018000b7c82 */ /* 0x000fe40008000000 */
[----:B------:R0:W-:Y:S02]  /*5690*/  UTMALDG.3D.MULTICAST [UR8], [UR32], UR30, desc[UR16] ;  /* 0x00001008200073b4 */ /* 0x0001e4000801181e */
[----:B0-----:R-:W-:Y:S05]  /*56a0*/  @P1 BRA `(.L_x_111) ;  /* 0xfffffffc00381947 */ /* 0x001fea000383ffff */
.L_x_108:
[----:B------:R-:W-:Y:S05]  /*56b0*/  BSYNC B1 ;  /* 0x0000000000017941 */ /* 0x000fea0003800000 */
.L_x_107:
[----:B------:R-:W-:Y:S01]  /*56c0*/  LOP3.LUT P1, RZ, R10, 0xff, RZ, 0xc0, !PT ;  /* 0x000000ff0aff7812 */ /* 0x000fe2000782c0ff */
[C---:B------:R-:W-:Y:S01]  /*56d0*/  IMAD.IADD R12, R3.reuse, 0x1, R12 ;  /* 0x00000001030c7824 */ /* 0x040fe200078e020c */
[----:B------:R-:W-:Y:S01]  /*56e0*/  ULDC.64 UR8, c[0x0][0x650] ;  /* 0x0001940000087ab9 */ /* 0x000fe20000000a00 */
[C---:B------:R-:W-:Y:S01]  /*56f0*/  ISETP.GE.U32.AND P2, PT, R3.reuse, 0x9, PT ;  /* 0x000000090300780c */ /* 0x040fe20003f46070 */
[----:B------:R-:W-:Y:S01]  /*5700*/  BSSY B1, `(.L_x_112) ;  /* 0x000006a000017945 */ /* 0x000fe20003800000 */
[----:B------:R-:W-:Y:S01]  /*5710*/  IMAD.MOV.U32 R11, RZ, RZ, -0x1 ;  /* 0xffffffffff0b7424 */ /* 0x000fe200078e00ff */
[----:B------:R-:W-:Y:S01]  /*5720*/  ISETP.GT.U32.AND P0, PT, R12, 0x8, PT ;  /* 0x000000080c00780c */ /* 0x000fe20003f04070 */
[----:B------:R-:W-:Y:S01]  /*5730*/  IMAD.MOV.U32 R20, RZ, RZ, -0x1 ;  /* 0xffffffffff147424 */ /* 0x000fe200078e00ff */
[----:B------:R-:W-:Y:S01]  /*5740*/  PRMT R10, RZ, 0x7610, R10 ;  /* 0x00007610ff0a7816 */ /* 0x000fe2000000000a */
[----:B------:R-:W-:Y:S01]  /*5750*/  IMAD.MOV.U32 R13, RZ, RZ, -0x1 ;  /* 0xffffffffff0d7424 */ /* 0x000fe200078e00ff */
[----:B------:R-:W-:-:S03]  /*5760*/  ISETP.LT.U32.AND P0, PT, R3, 0x9, P0 ;  /* 0x000000090300780c */ /* 0x000fc60000701070 */
[----:B------:R-:W0:Y:S01]  /*5770*/  @P1 S2R R5, SR_CgaCtaId ;  /* 0x0000000000051919 */ /* 0x000e220000008800 */
[----:B------:R-:W-:-:S04]  /*5780*/  @P1 MOV R4, 0x400 ;  /* 0x0000040000041802 */ /* 0x000fc80000000f00 */
[----:B0-----:R-:W-:Y:S01]  /*5790*/  @P1 LEA R6, R5, R4, 0x18 ;  /* 0x0000000405061211 */ /* 0x001fe200078ec0ff */
[----:B------:R-:W-:-:S03]  /*57a0*/  IMAD.WIDE.U32 R4, R12, 0x38e38e39, RZ ;  /* 0x38e38e390c047825 */ /* 0x000fc600078e00ff */
[----:B------:R0:W-:Y:S01]  /*57b0*/  @P1 SYNCS.ARRIVE.TRANS64.A1T0 RZ, [R6+URZ+0xa8], RZ ;  /* 0x0000a8ff06ff19a7 */ /* 0x0001e2000810003f */
[----:B------:R-:W-:Y:S02]  /*57c0*/  IADD3 R16, P1, R16, UR26, RZ ;  /* 0x0000001a10107c10 */ /* 0x000fe4000ff3e0ff */
[----:B------:R-:W-:Y:S02]  /*57d0*/  SHF.R.U32.HI R7, RZ, 0x1, R5 ;  /* 0x00000001ff077819 */ /* 0x000fe40000011605 */
[----:B------:R-:W-:Y:S02]  /*57e0*/  SEL R5, RZ, 0x1, !P0 ;  /* 0x00000001ff057807 */ /* 0x000fe40004000000 */
[----:B------:R-:W-:Y:S01]  /*57f0*/  IADD3.X R17, R17, UR21, RZ, P1, !PT ;  /* 0x0000001511117c10 */ /* 0x000fe20008ffe4ff */
[----:B------:R-:W-:Y:S01]  /*5800*/  IMAD R12, R7, -0x9, R12 ;  /* 0xfffffff7070c7824 */ /* 0x000fe200078e020c */
[----:B------:R-:W-:Y:S02]  /*5810*/  ISETP.GE.U32.AND P0, PT, R16, UR8, PT ;  /* 0x0000000810007c0c */ /* 0x000fe4000bf06070 */
[----:B------:R-:W-:-:S02]  /*5820*/  LOP3.LUT R0, R0, R5, RZ, 0x3c, !PT ;  /* 0x0000000500007212 */ /* 0x000fc400078e3cff */
[----:B------:R-:W-:Y:S02]  /*5830*/  ISETP.GE.U32.AND.EX P0, PT, R17, UR9, PT, P0 ;  /* 0x0000000911007c0c */ /* 0x000fe4000bf06100 */
[----:B------:R-:W-:Y:S02]  /*5840*/  @P2 LOP3.LUT R0, R0, 0x1, R7, 0x78, !PT ;  /* 0x0000000100002812 */ /* 0x000fe400078e7807 */
[----:B------:R-:W-:-:S09]  /*5850*/  PRMT R4, RZ, 0x7610, R4 ;  /* 0x00007610ff047816 */ /* 0x000fd20000000004 */
[----:B0-----:R-:W-:Y:S05]  /*5860*/  @P0 BRA `(.L_x_113) ;  /* 0x00000004004c0947 */ /* 0x001fea0003800000 */
[----:B------:R-:W0:Y:S01]  /*5870*/  S2R R14, SR_CTAID.X ;  /* 0x00000000000e7919 */ /* 0x000e220000002500 */
[----:B------:R-:W-:Y:S01]  /*5880*/  ULDC.64 UR8, c[0x0][0x628] ;  /* 0x00018a0000087ab9 */ /* 0x000fe20000000a00 */
[----:B------:R-:W1:Y:S01]  /*5890*/  LDC R15, c[0x0][0x144] ;  /* 0x00005100ff0f7b82 */ /* 0x000e620000000800 */
[----:B------:R-:W-:Y:S01]  /*58a0*/  ISETP.NE.U32.AND P0, PT, RZ, UR8, PT ;  /* 0x00000008ff007c0c */ /* 0x000fe2000bf05070 */
[----:B------:R-:W2:Y:S01]  /*58b0*/  S2R R11, SR_CTAID.Y ;  /* 0x00000000000b7919 */ /* 0x000ea20000002600 */
[----:B------:R-:W-:Y:S01]  /*58c0*/  ULDC UR10, c[0x0][0x150] ;  /* 0x00005400000a7ab9 */ /* 0x000fe20000000800 */
[----:B------:R-:W-:Y:S01]  /*58d0*/  ULDC UR11, c[0x0][0x630] ;  /* 0x00018c00000b7ab9 */ /* 0x000fe20000000800 */
[----:B------:R-:W-:Y:S01]  /*58e0*/  ISETP.NE.AND.EX P0, PT, RZ, UR9, PT, P0 ;  /* 0x00000009ff007c0c */ /* 0x000fe2000bf05300 */
[----:B------:R-:W-:Y:S01]  /*58f0*/  IMAD.MOV.U32 R4, RZ, RZ, R16 ;  /* 0x000000ffff047224 */ /* 0x000fe200078e0010 */
[----:B0-----:R-:W-:-:S05]  /*5900*/  I2FP.F32.U32 R5, R14 ;  /* 0x0000000e00057245 */ /* 0x001fca0000201000 */
[----:B------:R-:W-:Y:S01]  /*5910*/  FMUL R20, R5, UR10 ;  /* 0x0000000a05147c20 */ /* 0x000fe20008400000 */
[----:B------:R-:W-:-:S05]  /*5920*/  IMAD.MOV.U32 R5, RZ, RZ, R17 ;  /* 0x000000ffff057224 */ /* 0x000fca00078e0011 */
[----:B--2---:R-:W-:Y:S05]  /*5930*/  @!P0 BRA `(.L_x_114) ;  /* 0x0000000000288947 */ /* 0x004fea0003800000 */
[----:B------:R-:W-:Y:S02]  /*5940*/  ULDC UR10, c[0x0][0x634] ;  /* 0x00018d00000a7ab9 */ /* 0x000fe40000000800 */
[----:B------:R-:W-:-:S05]  /*5950*/  IADD3 R5, P0, R16, UR10, RZ ;  /* 0x0000000a10057c10 */ /* 0x000fca000ff1e0ff */
[----:B------:R-:W-:-:S04]  /*5960*/  IMAD.X R13, RZ, RZ, R17, P0 ;  /* 0x000000ffff0d7224 */ /* 0x000fc800000e0611 */
[----:B------:R-:W-:-:S04]  /*5970*/  IMAD.WIDE.U32 R6, R13, UR8, RZ ;  /* 0x000000080d067c25 */ /* 0x000fc8000f8e00ff */
[----:B------:R-:W-:-:S04]  /*5980*/  IMAD.WIDE.U32 R6, P0, R5, UR9, R6 ;  /* 0x0000000905067c25 */ /* 0x000fc8000f800006 */
[----:B------:R-:W-:-:S04]  /*5990*/  IMAD.WIDE.U32 R4, R5, UR8, RZ ;  /* 0x0000000805047c25 */ /* 0x000fc8000f8e00ff */
[----:B------:R-:W-:Y:S01]  /*59a0*/  IMAD.MOV.U32 R4, RZ, RZ, R7 ;  /* 0x000000ffff047224 */ /* 0x000fe200078e0007 */
[----:B------:R-:W-:Y:S01]  /*59b0*/  IADD3 RZ, P1, R5, R6, RZ ;  /* 0x0000000605ff7210 */ /* 0x000fe20007f3e0ff */
[----:B------:R-:W-:-:S04]  /*59c0*/  IMAD.X R5, RZ, RZ, RZ, P0 ;  /* 0x000000ffff057224 */ /* 0x000fc800000e06ff */
[----:B------:R-:W-:-:S08]  /*59d0*/  IMAD.WIDE.U32.X R4, R13, UR9, R4, P1 ;  /* 0x000000090d047c25 */ /* 0x000fd000088e0404 */
.L_x_114:
[--C-:B------:R-:W-:Y:S01]  /*59e0*/  SHF.R.U64 R13, R4, UR11, R5.reuse ;  /* 0x0000000b040d7c19 */ /* 0x100fe20008001205 */
[----:B------:R-:W0:Y:S01]  /*59f0*/  F2I.U32.TRUNC.NTZ R20, R20 ;  /* 0x0000001400147305 */ /* 0x000e22000020f000 */
[----:B------:R-:W-:Y:S01]  /*5a00*/  SHF.R.U32.HI R4, RZ, UR11, R5 ;  /* 0x0000000bff047c19 */ /* 0x000fe20008011605 */
[----:B------:R-:W-:Y:S01]  /*5a10*/  ULDC.64 UR8, c[0x0][0x620] ;  /* 0x0001880000087ab9 */ /* 0x000fe20000000a00 */
[----:B------:R-:W-:Y:S01]  /*5a20*/  IADD3 R7, P0, RZ, -R13, RZ ;  /* 0x8000000dff077210 */ /* 0x000fe20007f1e0ff */
[----:B------:R-:W-:Y:S01]  /*5a30*/  ULDC.64 UR10, c[0x0][0x640] ;  /* 0x00019000000a7ab9 */ /* 0x000fe20000000a00 */
[----:B------:R-:W2:Y:S03]  /*5a40*/  LDC R22, c[0x0][0x148] ;  /* 0x00005200ff167b82 */ /* 0x000ea60000000800 */
[----:B------:R-:W-:Y:S01]  /*5a50*/  IMAD.X R4, RZ, RZ, ~R4, P0 ;  /* 0x000000ffff047224 */ /* 0x000fe200000e0e04 */
[----:B------:R-:W-:-:S03]  /*5a60*/  ISETP.NE.U32.AND P0, PT, RZ, UR10, PT ;  /* 0x0000000aff007c0c */ /* 0x000fc6000bf05070 */
[----:B------:R-:W-:Y:S01]  /*5a70*/  IMAD R6, R4, UR8, RZ ;  /* 0x0000000804067c24 */ /* 0x000fe2000f8e02ff */
[----:B------:R-:W-:Y:S01]  /*5a80*/  ISETP.NE.AND.EX P0, PT, RZ, UR11, PT, P0 ;  /* 0x0000000bff007c0c */ /* 0x000fe2000bf05300 */
[----:B------:R-:W-:Y:S01]  /*5a90*/  IMAD.WIDE.U32 R4, R7, UR8, R16 ;  /* 0x0000000807047c25 */ /* 0x000fe2000f8e0010 */
[----:B------:R-:W-:-:S03]  /*5aa0*/  ULDC UR8, c[0x0][0x618] ;  /* 0x0001860000087ab9 */ /* 0x000fc60000000800 */
[----:B------:R-:W-:Y:S01]  /*5ab0*/  IMAD R7, R7, UR9, R6 ;  /* 0x0000000907077c24 */ /* 0x000fe2000f8e0206 */
[----:B------:R-:W-:Y:S01]  /*5ac0*/  ULDC UR9, c[0x0][0x154] ;  /* 0x0000550000097ab9 */ /* 0x000fe20000000800 */
[----:B0-----:R-:W-:Y:S02]  /*5ad0*/  IMAD.MOV R6, RZ, RZ, -R20 ;  /* 0x000000ffff067224 */ /* 0x001fe400078e0a14 */
[----:B------:R-:W-:Y:S02]  /*5ae0*/  IMAD.IADD R5, R5, 0x1, R7 ;  /* 0x0000000105057824 */ /* 0x000fe400078e0207 */
[----:B-1----:R-:W-:Y:S01]  /*5af0*/  IMAD R14, R15, R6, R14 ;  /* 0x000000060f0e7224 */ /* 0x002fe200078e020e */
[----:B------:R-:W-:Y:S02]  /*5b00*/  I2FP.F32.U32 R6, R11 ;  /* 0x0000000b00067245 */ /* 0x000fe40000201000 */
[--C-:B------:R-:W-:Y:S02]  /*5b10*/  SHF.R.U64 R15, R4, UR8, R5.reuse ;  /* 0x00000008040f7c19 */ /* 0x100fe40008001205 */
[----:B------:R-:W-:Y:S01]  /*5b20*/  SHF.R.U32.HI R4, RZ, UR8, R5 ;  /* 0x00000008ff047c19 */ /* 0x000fe20008011605 */
[----:B------:R-:W-:Y:S01]  /*5b30*/  FMUL R6, R6, UR9 ;  /* 0x0000000906067c20 */ /* 0x000fe20008400000 */
[----:B------:R-:W-:-:S02]  /*5b40*/  ULDC UR8, c[0x0][0x608] ;  /* 0x0001820000087ab9 */ /* 0x000fc40000000800 */
[--C-:B------:R-:W-:Y:S01]  /*5b50*/  SHF.R.U64 R21, R15, UR8, R4.reuse ;  /* 0x000000080f157c19 */ /* 0x100fe20008001204 */
[----:B------:R0:W1:Y:S01]  /*5b60*/  F2I.U32.TRUNC.NTZ R24, R6 ;  /* 0x0000000600187305 */ /* 0x000062000020f000 */
[----:B------:R-:W-:Y:S01]  /*5b70*/  SHF.R.U32.HI R4, RZ, UR8, R4 ;  /* 0x00000008ff047c19 */ /* 0x000fe20008011604 */
[----:B------:R-:W-:-:S03]  /*5b80*/  ULDC UR8, c[0x0][0x658] ;  /* 0x0001960000087ab9 */ /* 0x000fc60000000800 */
[--C-:B------:R-:W-:Y:S02]  /*5b90*/  SHF.R.U64 R20, R21, UR8, R4.reuse ;  /* 0x0000000815147c19 */ /* 0x100fe40008001204 */
[----:B------:R-:W-:-:S03]  /*5ba0*/  SHF.R.U32.HI R23, RZ, UR8, R4 ;  /* 0x00000008ff177c19 */ /* 0x000fc60008011604 */
[----:B------:R-:W-:Y:S02]  /*5bb0*/  IMAD.MOV.U32 R4, RZ, RZ, R20 ;  /* 0x000000ffff047224 */ /* 0x000fe400078e0014 */
[----:B------:R-:W-:Y:S01]  /*5bc0*/  IMAD.MOV.U32 R5, RZ, RZ, R23 ;  /* 0x000000ffff057224 */ /* 0x000fe200078e0017 */
[----:B0-----:R-:W-:Y:S06]  /*5bd0*/  @!P0 BRA `(.L_x_115) ;  /* 0x0000000000288947 */ /* 0x001fec0003800000 */
        /* <DEDUP_REMOVED lines=10> */
.L_x_115:
[----:B------:R-:W-:Y:S01]  /*5c80*/  ISETP.NE.AND P0, PT, R2, 0x1, PT ;  /* 0x000000010200780c */ /* 0x000fe20003f05270 */
[----:B------:R-:W-:Y:S01]  /*5c90*/  ULDC UR8, c[0x0][0x648] ;  /* 0x0001920000087ab9 */ /* 0x000fe20000000800 */
[----:B-1----:R-:W-:Y:S01]  /*5ca0*/  IMAD.MOV R24, RZ, RZ, -R24 ;  /* 0x000000ffff187224 */ /* 0x002fe200078e0a18 */
[----:B------:R-:W-:Y:S01]  /*5cb0*/  SHF.R.U64 R4, R4, UR8, R5 ;  /* 0x0000000804047c19 */ /* 0x000fe20008001205 */
[----:B------:R-:W-:Y:S01]  /*5cc0*/  ULDC UR8, c[0x0][0x638] ;  /* 0x00018e0000087ab9 */ /* 0x000fe20000000800 */
[----:B------:R-:W-:Y:S01]  /*5cd0*/  LOP3.LUT R21, R21, UR13, RZ, 0xc0, !PT ;  /* 0x0000000d15157c12 */ /* 0x000fe2000f8ec0ff */
[----:B------:R-:W-:Y:S02]  /*5ce0*/  ULDC UR9, c[0x0][0x610] ;  /* 0x0001840000097ab9 */ /* 0x000fe40000000800 */
[----:B------:R-:W-:Y:S02]  /*5cf0*/  IMAD.MOV R5, RZ, RZ, -R4 ;  /* 0x000000ffff057224 */ /* 0x000fe400078e0a04 */
[----:B------:R-:W-:-:S02]  /*5d00*/  IMAD R21, R4, UR5, R21 ;  /* 0x0000000504157c24 */ /* 0x000fc4000f8e0215 */
[----:B------:R-:W-:Y:S01]  /*5d10*/  IMAD R20, R5, UR8, R20 ;  /* 0x0000000805147c24 */ /* 0x000fe2000f8e0214 */
[----:B------:R-:W-:Y:S01]  /*5d20*/  ULDC UR8, c[0x0][0x600] ;  /* 0x0001800000087ab9 */ /* 0x000fe20000000800 */
[----:B--2---:R-:W-:Y:S01]  /*5d30*/  @P0 IMAD R14, R22, R24, R11 ;  /* 0x00000018160e0224 */ /* 0x004fe200078e020b */
[----:B------:R-:W-:Y:S01]  /*5d40*/  LOP3.LUT R11, R15, UR4, RZ, 0xc0, !PT ;  /* 0x000000040f0b7c12 */ /* 0x000fe2000f8ec0ff */
[----:B------:R-:W-:Y:S02]  /*5d50*/  IMAD.MOV.U32 R4, RZ, RZ, 0x1 ;  /* 0x00000001ff047424 */ /* 0x000fe400078e00ff */
[----:B------:R-:W-:Y:S02]  /*5d60*/  IMAD R14, R21, UR9, R14 ;  /* 0x00000009150e7c24 */ /* 0x000fe4000f8e020e */
[----:B------:R-:W-:-:S05]  /*5d70*/  IMAD R11, R20, UR8, R11 ;  /* 0x00000008140b7c24 */ /* 0x000fca000f8e020b */
[----:B------:R-:W-:Y:S02]  /*5d80*/  SEL R20, R11, R14, !P0 ;  /* 0x0000000e0b147207 */ /* 0x000fe40004000000 */
[----:B------:R-:W-:-:S07]  /*5d90*/  SEL R11, R14, R11, !P0 ;  /* 0x0000000b0e0b7207 */ /* 0x000fce0004000000 */
.L_x_113:
[----:B------:R-:W-:Y:S05]  /*5da0*/  BSYNC B1 ;  /* 0x0000000000017941 */ /* 0x000fea0003800000 */
.L_x_112:
[----:B------:R-:W-:-:S13]  /*5db0*/  LOP3.LUT P0, RZ, R4, 0xff, RZ, 0xc0, !PT ;  /* 0x000000ff04ff7812 */ /* 0x000fda000780c0ff */
[----:B------:R-:W-:Y:S05]  /*5dc0*/  @P0 BRA `(.L_x_116) ;  /* 0xfffffff400380947 */ /* 0x000fea000383ffff */
[----:B------:R-:W-:Y:S05]  /*5dd0*/  BSYNC B0 ;  /* 0x0000000000007941 */ /* 0x000fea0003800000 */
.L_x_105:
[----:B------:R-:W-:-:S03]  /*5de0*/  UMOV UR8, 0xffffffff ;  /* 0xffffffff00087882 */ /* 0x000fc60000000000 */
[----:B------:R-:W-:Y:S05]  /*5df0*/  BRA.DIV UR8, `(.L_x_117) ;  /* 0x0000000608c87947 */ /* 0x000fea000b800000 */
[----:B------:R-:W-:-:S13]  /*5e00*/  ELECT P6, URZ, PT ;  /* 0x00000000003f782f */ /* 0x000fda00038c0000 */
.L_x_136:
[----:B------:R-:W-:Y:S04]  /*5e10*/  BSSY B0, `(.L_x_118) ;  /* 0x0000058000007945 */ /* 0x000fe80003800000 */
[----:B------:R-:W-:Y:S05]  /*5e20*/  @!P6 BRA `(.L_x_119) ;  /* 0x000000040058e947 */ /* 0x000fea0003800000 */
[----:B------:R-:W-:-:S04]  /*5e30*/  LOP3.LUT R19, R19, 0x2, RZ, 0xfc, !PT ;  /* 0x0000000213137812 */ /* 0x000fc800078efcff */
[----:B------:R-:W-:-:S13]  /*5e40*/  ISETP.NE.AND P0, PT, R19, 0x3, PT ;  /* 0x000000031300780c */ /* 0x000fda0003f05270 */
[----:B------:R-:W-:Y:S05]  /*5e50*/  @!P0 BRA `(.L_x_120) ;  /* 0x0000000000048947 */ /* 0x000fea0003800000 */
[----:B------:R-:W-:Y:S01]  /*5e60*/  BPT.TRAP 0x1 ;  /* 0x000000040000795c */ /* 0x000fe20000300000 */
.L_x_120:
[----:B------:R-:W0:Y:S01]  /*5e70*/  S2R R3, SR_CgaCtaId ;  /* 0x0000000000037919 */ /* 0x000e220000008800 */
[----:B------:R-:W-:-:S04]  /*5e80*/  MOV R2, 0x400 ;  /* 0x0000040000027802 */ /* 0x000fc80000000f00 */
[----:B0-----:R-:W-:Y:S02]  /*5e90*/  LEA R3, R3, R2, 0x18 ;  /* 0x0000000203037211 */ /* 0x001fe400078ec0ff */
[----:B------:R-:W-:-:S03]  /*5ea0*/  SHF.L.U32 R2, R0, 0x1f, RZ ;  /* 0x0000001f00027819 */ /* 0x000fc600000006ff */
[----:B------:R-:W-:-:S04]  /*5eb0*/  VIADD R3, R3, 0x48 ;  /* 0x0000004803037836 */ /* 0x000fc80000000000 */
[C---:B------:R-:W-:Y:S02]  /*5ec0*/  IMAD R7, R12.reuse, 0x8, R3 ;  /* 0x000000080c077824 */ /* 0x040fe400078e0203 */
[----:B------:R-:W-:Y:S02]  /*5ed0*/  VIADD R12, R12, 0x1 ;  /* 0x000000010c0c7836 */ /* 0x000fe40000000000 */
[----:B------:R-:W0:Y:S03]  /*5ee0*/  SYNCS.PHASECHK.TRANS64.TRYWAIT P0, [R7+URZ], R2 ;  /* 0x00000002070075a7 */ /* 0x000e26000800017f */
[----:B------:R-:W-:-:S04]  /*5ef0*/  ISETP.NE.AND P1, PT, R12, 0x9, PT ;  /* 0x000000090c00780c */ /* 0x000fc80003f25270 */
[----:B------:R-:W-:Y:S02]  /*5f00*/  SEL R5, RZ, 0x1, P1 ;  /* 0x00000001ff057807 */ /* 0x000fe40000800000 */
[----:B------:R-:W-:Y:S02]  /*5f10*/  SEL R12, R12, RZ, P1 ;  /* 0x000000ff0c0c7207 */ /* 0x000fe40000800000 */
[----:B------:R-:W-:-:S03]  /*5f20*/  LOP3.LUT R5, R0, R5, RZ, 0x3c, !PT ;  /* 0x0000000500057212 */ /* 0x000fc600078e3cff */
[----:B------:R-:W-:Y:S01]  /*5f30*/  IMAD R9, R12, 0x8, R3 ;  /* 0x000000080c097824 */ /* 0x000fe200078e0203 */
[----:B------:R-:W-:Y:S01]  /*5f40*/  SHF.L.U32 R4, R5, 0x1f, RZ ;  /* 0x0000001f05047819 */ /* 0x000fe200000006ff */
[----:B0-----:R-:W-:Y:S06]  /*5f50*/  @!P0 BRA `(.L_x_121) ;  /* 0x0000000400908947 */ /* 0x001fec0003800000 */
.L_x_137:
[----:B------:R-:W1:Y:S01]  /*5f60*/  SYNCS.PHASECHK.TRANS64.TRYWAIT P0, [R9+URZ], R4 ;  /* 0x00000004090075a7 */ /* 0x000e62000800017f */
[----:B------:R-:W-:-:S05]  /*5f70*/  VIADD R0, R12, 0x1 ;  /* 0x000000010c007836 */ /* 0x000fca0000000000 */
[----:B------:R-:W-:-:S04]  /*5f80*/  ISETP.NE.AND P1, PT, R0, 0x9, PT ;  /* 0x000000090000780c */ /* 0x000fc80003f25270 */
[----:B0-----:R-:W-:Y:S02]  /*5f90*/  SEL R2, RZ, 0x1, P1 ;  /* 0x00000001ff027807 */ /* 0x001fe40000800000 */
[----:B------:R-:W-:Y:S02]  /*5fa0*/  SEL R0, R0, RZ, P1 ;  /* 0x000000ff00007207 */ /* 0x000fe40000800000 */
[----:B------:R-:W-:-:S03]  /*5fb0*/  LOP3.LUT R7, R5, R2, RZ, 0x3c, !PT ;  /* 0x0000000205077212 */ /* 0x000fc600078e3cff */
[----:B------:R-:W-:Y:S01]  /*5fc0*/  IMAD R6, R0, 0x8, R3 ;  /* 0x0000000800067824 */ /* 0x000fe200078e0203 */
[----:B------:R-:W-:Y:S01]  /*5fd0*/  SHF.L.U32 R5, R7, 0x1f, RZ ;  /* 0x0000001f07057819 */ /* 0x000fe200000006ff */
[----:B-1----:R-:W-:Y:S06]  /*5fe0*/  @!P0 BRA `(.L_x_122) ;  /* 0x0000000400808947 */ /* 0x002fec0003800000 */
.L_x_138:
[----:B------:R-:W1:Y:S01]  /*5ff0*/  SYNCS.PHASECHK.TRANS64.TRYWAIT P0, [R6+URZ], R5 ;  /* 0x00000005060075a7 */ /* 0x000e62000800017f */
[----:B------:R-:W-:-:S05]  /*6000*/  VIADD R0, R0, 0x1 ;  /* 0x0000000100007836 */ /* 0x000fca0000000000 */
[----:B------:R-:W-:-:S04]  /*6010*/  ISETP.NE.AND P1, PT, R0, 0x9, PT ;  /* 0x000000090000780c */ /* 0x000fc80003f25270 */
[----:B------:R-:W-:Y:S02]  /*6020*/  SEL R2, RZ, 0x1, P1 ;  /* 0x00000001ff027807 */ /* 0x000fe40000800000 */
[----:B------:R-:W-:Y:S02]  /*6030*/  SEL R0, R0, RZ, P1 ;  /* 0x000000ff00007207 */ /* 0x000fe40000800000 */
[----:B------:R-:W-:-:S03]  /*6040*/  LOP3.LUT R7, R7, R2, RZ, 0x3c, !PT ;  /* 0x0000000207077212 */ /* 0x000fc600078e3cff */
[----:B0-----:R-:W-:Y:S01]  /*6050*/  IMAD R9, R0, 0x8, R3 ;  /* 0x0000000800097824 */ /* 0x001fe200078e0203 */
[----:B------:R-:W-:Y:S01]  /*6060*/  SHF.L.U32 R4, R7, 0x1f, RZ ;  /* 0x0000001f07047819 */ /* 0x000fe200000006ff */
[----:B-1----:R-:W-:Y:S06]  /*6070*/  @!P0 BRA `(.L_x_123) ;  /* 0x0000000400708947 */ /* 0x002fec0003800000 */
.L_x_139:
        /* <DEDUP_REMOVED lines=9> */
.L_x_140:
        /* <DEDUP_REMOVED lines=9> */
.L_x_141:
        /* <DEDUP_REMOVED lines=9> */
.L_x_142:
        /* <DEDUP_REMOVED lines=9> */
.L_x_143:
[----:B------:R-:W1:Y:S01]  /*62c0*/  SYNCS.PHASECHK.TRANS64.TRYWAIT P0, [R9+URZ], R4 ;  /* 0x00000004090075a7 */ /* 0x000e62000800017f */
[----:B------:R-:W-:-:S05]  /*62d0*/  VIADD R0, R0, 0x1 ;  /* 0x0000000100007836 */ /* 0x000fca0000000000 */
[----:B------:R-:W-:-:S04]  /*62e0*/  ISETP.NE.AND P1, PT, R0, 0x9, PT ;  /* 0x000000090000780c */ /* 0x000fc80003f25270 */
[----:B------:R-:W-:Y:S02]  /*62f0*/  SEL R2, RZ, 0x1, P1 ;  /* 0x00000001ff027807 */ /* 0x000fe40000800000 */
[----:B------:R-:W-:Y:S02]  /*6300*/  SEL R0, R0, RZ, P1 ;  /* 0x000000ff00007207 */ /* 0x000fe40000800000 */
[----:B------:R-:W-:Y:S01]  /*6310*/  LOP3.LUT R2, R7, R2, RZ, 0x3c, !PT ;  /* 0x0000000207027212 */ /* 0x000fe200078e3cff */
[----:B-1----:R-:W-:Y:S06]  /*6320*/  @!P0 BRA `(.L_x_128) ;  /* 0x0000000400288947 */ /* 0x002fec0003800000 */
.L_x_144:
[----:B------:R-:W-:Y:S01]  /*6330*/  IMAD R3, R0, 0x8, R3 ;  /* 0x0000000800037824 */ /* 0x000fe200078e0203 */
[----:B------:R-:W-:-:S07]  /*6340*/  SHF.L.U32 R0, R2, 0x1f, RZ ;  /* 0x0000001f02007819 */ /* 0x000fce00000006ff */
.L_x_129:
[----:B--2---:R2:W3:Y:S02]  /*6350*/  SYNCS.PHASECHK.TRANS64.TRYWAIT P0, [R3+URZ], R0 ;  /* 0x00000000030075a7 */ /* 0x0044e4000800017f */
[----:B---3--:R-:W-:Y:S05]  /*6360*/  @!P0 NANOSLEEP.SYNCS 0x989680 ;  /* 0x009896800000895d */ /* 0x008fea0003900000 */
[----:B------:R-:W3:Y:S02]  /*6370*/  @!P0 SYNCS.PHASECHK.TRANS64 P0, [R3+URZ], R0 ;  /* 0x00000000030085a7 */ /* 0x000ee4000800007f */
[----:B---3--:R-:W-:Y:S05]  /*6380*/  @!P0 BRA `(.L_x_129) ;  /* 0xfffffffc00f08947 */ /* 0x008fea000383ffff */
.L_x_119:
[----:B------:R-:W-:Y:S05]  /*6390*/  BSYNC B0 ;  /* 0x0000000000007941 */ /* 0x000fea0003800000 */
.L_x_118:
[----:B------:R-:W-:Y:S05]  /*63a0*/  EXIT ;  /* 0x000000000000794d */ /* 0x000fea0003800000 */
.L_x_22:
[----:B---3--:R3:W4:Y:S02]  /*63b0*/  SYNCS.PHASECHK.TRANS64.TRYWAIT P1, [R3+URZ], R0 ;  /* 0x00000000030075a7 */ /* 0x008724000802017f */
[----:B----4-:R-:W-:Y:S05]  /*63c0*/  @!P1 NANOSLEEP.SYNCS 0x989680 ;  /* 0x009896800000995d */ /* 0x010fea0003900000 */
[----:B------:R-:W4:Y:S02]  /*63d0*/  @!P1 SYNCS.PHASECHK.TRANS64 P1, [R3+URZ], R0 ;  /* 0x00000000030095a7 */ /* 0x000f24000802007f */
[----:B----4-:R-:W-:Y:S05]  /*63e0*/  @!P1 BRA `(.L_x_22) ;  /* 0xfffffffc00f09947 */ /* 0x010fea000383ffff */
[----:B------:R-:W-:Y:S05]  /*63f0*/  BRA `(.L_x_21) ;  /* 0xffffffb000787947 */ /* 0x000fea000383ffff */
.L_x_27:
[----:B-1----:R1:W2:Y:S02]  /*6400*/  SYNCS.PHASECHK.TRANS64.TRYWAIT P1, [R5+URZ], R4 ;  /* 0x00000004050075a7 */ /* 0x0022a4000802017f */
[----:B--2---:R-:W-:Y:S05]  /*6410*/  @!P1 NANOSLEEP.SYNCS 0x989680 ;  /* 0x009896800000995d */ /* 0x004fea0003900000 */
[----:B------:R-:W2:Y:S02]  /*6420*/  @!P1 SYNCS.PHASECHK.TRANS64 P1, [R5+URZ], R4 ;  /* 0x00000004050095a7 */ /* 0x000ea4000802007f */
[----:B--2---:R-:W-:Y:S05]  /*6430*/  @!P1 BRA `(.L_x_27) ;  /* 0xfffffffc00f09947 */ /* 0x004fea000383ffff */
[----:B------:R-:W-:Y:S05]  /*6440*/  BRA `(.L_x_26) ;  /* 0xffffffb400687947 */ /* 0x000fea000383ffff */
.L_x_106:
[----:B------:R-:W-:Y:S01]  /*6450*/  BSSY B1, `(.L_x_130) ;  /* 0x0000006000017945 */ /* 0x000fe20003800000 */
[----:B------:R-:W-:-:S07]  /*6460*/  IMAD.MOV.U32 R15, RZ, RZ, -0x1 ;  /* 0xffffffffff0f7424 */ /* 0x000fce00078e00ff */
[----:B------:R-:W-:Y:S05]  /*6470*/  WARPSYNC.COLLECTIVE R15, `(.L_x_131) ;  /* 0x000000000f0c7348 */ /* 0x000fea0003c00000 */
[----:B------:R-:W-:Y:S02]  /*6480*/  ELECT P6, UR62, PT ;  /* 0x00000000003e782f */ /* 0x000fe400038c0000 */
[----:B------:R-:W-:Y:S01]  /*6490*/  MOV R14, UR62 ;  /* 0x0000003e000e7c02 */ /* 0x000fe20008000f00 */
[----:B------:R-:W-:Y:S10]  /*64a0*/  ENDCOLLECTIVE ;  /* 0x000000000000791b */ /* 0x000ff40003800000 */
.L_x_131:
[----:B------:R-:W-:Y:S05]  /*64b0*/  BSYNC B1 ;  /* 0x0000000000017941 */ /* 0x000fea0003800000 */
.L_x_130:
[----:B------:R-:W-:Y:S05]  /*64c0*/  BRA `(.L_x_132) ;  /* 0xffffffec00847947 */ /* 0x000fea000383ffff */
.L_x_109:
[----:B0-----:R0:W1:Y:S02]  /*64d0*/  SYNCS.PHASECHK.TRANS64.TRYWAIT P0, [R14+URZ+0x48], R7 ;  /* 0x000048070e0075a7 */ /* 0x001064000800017f */
[----:B-1----:R-:W-:Y:S05]  /*64e0*/  @!P0 NANOSLEEP.SYNCS 0x989680 ;  /* 0x009896800000895d */ /* 0x002fea0003900000 */
[----:B------:R-:W1:Y:S02]  /*64f0*/  @!P0 SYNCS.PHASECHK.TRANS64 P0, [R14+URZ+0x48], R7 ;  /* 0x000048070e0085a7 */ /* 0x000e64000800007f */
[----:B-1----:R-:W-:Y:S05]  /*6500*/  @!P0 BRA `(.L_x_109) ;  /* 0xfffffffc00f08947 */ /* 0x002fea000383ffff */
[----:B------:R-:W-:Y:S05]  /*6510*/  BRA `(.L_x_133) ;  /* 0xffffffec00c07947 */ /* 0x000fea000383ffff */
.L_x_117:
[----:B------:R-:W-:Y:S01]  /*6520*/  BSSY B0, `(.L_x_134) ;  /* 0x0000006000007945 */ /* 0x000fe20003800000 */
[----:B------:R-:W-:-:S07]  /*6530*/  IMAD.MOV.U32 R15, RZ, RZ, -0x1 ;  /* 0xffffffffff0f7424 */ /* 0x000fce00078e00ff */
[----:B------:R-:W-:Y:S05]  /*6540*/  WARPSYNC.COLLECTIVE R15, `(.L_x_135) ;  /* 0x000000000f0c7348 */ /* 0x000fea0003c00000 */
[----:B------:R-:W-:Y:S02]  /*6550*/  ELECT P6, UR62, PT ;  /* 0x00000000003e782f */ /* 0x000fe400038c0000 */
[----:B------:R-:W-:Y:S01]  /*6560*/  MOV R14, UR62 ;  /* 0x0000003e000e7c02 */ /* 0x000fe20008000f00 */
[----:B------:R-:W-:Y:S10]  /*6570*/  ENDCOLLECTIVE ;  /* 0x000000000000791b */ /* 0x000ff40003800000 */
.L_x_135:
[----:B------:R-:W-:Y:S05]  /*6580*/  BSYNC B0 ;  /* 0x0000000000007941 */ /* 0x000fea0003800000 */
.L_x_134:
[----:B------:R-:W-:Y:S05]  /*6590*/  BRA `(.L_x_136) ;  /* 0xfffffff8001c7947 */ /* 0x000fea000383ffff */
.L_x_121:
[----:B0-----:R0:W1:Y:S02]  /*65a0*/  SYNCS.PHASECHK.TRANS64.TRYWAIT P0, [R7+URZ], R2 ;  /* 0x00000002070075a7 */ /* 0x001064000800017f */
[----:B-1----:R-:W-:Y:S05]  /*65b0*/  @!P0 NANOSLEEP.SYNCS 0x989680 ;  /* 0x009896800000895d */ /* 0x002fea0003900000 */
[----:B------:R-:W1:Y:S02]  /*65c0*/  @!P0 SYNCS.PHASECHK.TRANS64 P0, [R7+URZ], R2 ;  /* 0x00000002070085a7 */ /* 0x000e64000800007f */
[----:B-1----:R-:W-:Y:S05]  /*65d0*/  @!P0 BRA `(.L_x_121) ;  /* 0xfffffffc00f08947 */ /* 0x002fea000383ffff */
[----:B------:R-:W-:Y:S05]  /*65e0*/  BRA `(.L_x_137) ;  /* 0xfffffff8005c7947 */ /* 0x000fea000383ffff */
.L_x_122:
[----:B0-----:R0:W1:Y:S02]  /*65f0*/  SYNCS.PHASECHK.TRANS64.TRYWAIT P0, [R9+URZ], R4 ;  /* 0x00000004090075a7 */ /* 0x001064000800017f */
[----:B-1----:R-:W-:Y:S05]  /*6600*/  @!P0 NANOSLEEP.SYNCS 0x989680 ;  /* 0x009896800000895d */ /* 0x002fea0003900000 */
[----:B------:R-:W1:Y:S02]  /*6610*/  @!P0 SYNCS.PHASECHK.TRANS64 P0, [R9+URZ], R4 ;  /* 0x00000004090085a7 */ /* 0x000e64000800007f */
[----:B-1----:R-:W-:Y:S05]  /*6620*/  @!P0 BRA `(.L_x_122) ;  /* 0xfffffffc00f08947 */ /* 0x002fea000383ffff */
[----:B------:R-:W-:Y:S05]  /*6630*/  BRA `(.L_x_138) ;  /* 0xfffffff8006c7947 */ /* 0x000fea000383ffff */
.L_x_123:
[----:B0-----:R0:W1:Y:S02]  /*6640*/  SYNCS.PHASECHK.TRANS64.TRYWAIT P0, [R6+URZ], R5 ;  /* 0x00000005060075a7 */ /* 0x001064000800017f */
[----:B-1----:R-:W-:Y:S05]  /*6650*/  @!P0 NANOSLEEP.SYNCS 0x989680 ;  /* 0x009896800000895d */ /* 0x002fea0003900000 */
[----:B------:R-:W1:Y:S02]  /*6660*/  @!P0 SYNCS.PHASECHK.TRANS64 P0, [R6+URZ], R5 ;  /* 0x00000005060085a7 */ /* 0x000e64000800007f */
[----:B-1----:R-:W-:Y:S05]  /*6670*/  @!P0 BRA `(.L_x_123) ;  /* 0xfffffffc00f08947 */ /* 0x002fea000383ffff */
[----:B------:R-:W-:Y:S05]  /*6680*/  BRA `(.L_x_139) ;  /* 0xfffffff8007c7947 */ /* 0x000fea000383ffff */
.L_x_124:
[----:B0-----:R0:W1:Y:S02]  /*6690*/  SYNCS.PHASECHK.TRANS64.TRYWAIT P0, [R9+URZ], R4 ;  /* 0x00000004090075a7 */ /* 0x001064000800017f */
[----:B-1----:R-:W-:Y:S05]  /*66a0*/  @!P0 NANOSLEEP.SYNCS 0x989680 ;  /* 0x009896800000895d */ /* 0x002fea0003900000 */
[----:B------:R-:W1:Y:S02]  /*66b0*/  @!P0 SYNCS.PHASECHK.TRANS64 P0, [R9+URZ], R4 ;  /* 0x00000004090085a7 */ /* 0x000e64000800007f */
[----:B-1----:R-:W-:Y:S05]  /*66c0*/  @!P0 BRA `(.L_x_124) ;  /* 0xfffffffc00f08947 */ /* 0x002fea000383ffff */
[----:B------:R-:W-:Y:S05]  /*66d0*/  BRA `(.L_x_140) ;  /* 0xfffffff8008c7947 */ /* 0x000fea000383ffff */
.L_x_125:
[----:B0-----:R0:W1:Y:S02]  /*66e0*/  SYNCS.PHASECHK.TRANS64.TRYWAIT P0, [R6+URZ], R5 ;  /* 0x00000005060075a7 */ /* 0x001064000800017f */
[----:B-1----:R-:W-:Y:S05]  /*66f0*/  @!P0 NANOSLEEP.SYNCS 0x989680 ;  /* 0x009896800000895d */ /* 0x002fea0003900000 */
[----:B------:R-:W1:Y:S02]  /*6700*/  @!P0 SYNCS.PHASECHK.TRANS64 P0, [R6+URZ], R5 ;  /* 0x00000005060085a7 */ /* 0x000e64000800007f */
[----:B-1----:R-:W-:Y:S05]  /*6710*/  @!P0 BRA `(.L_x_125) ;  /* 0xfffffffc00f08947 */ /* 0x002fea000383ffff */
[----:B------:R-:W-:Y:S05]  /*6720*/  BRA `(.L_x_141) ;  /* 0xfffffff8009c7947 */ /* 0x000fea000383ffff */
.L_x_126:
[----:B0-----:R0:W1:Y:S02]  /*6730*/  SYNCS.PHASECHK.TRANS64.TRYWAIT P0, [R9+URZ], R4 ;  /* 0x00000004090075a7 */ /* 0x001064000800017f */
[----:B-1----:R-:W-:Y:S05]  /*6740*/  @!P0 NANOSLEEP.SYNCS 0x989680 ;  /* 0x009896800000895d */ /* 0x002fea0003900000 */
[----:B------:R-:W1:Y:S02]  /*6750*/  @!P0 SYNCS.PHASECHK.TRANS64 P0, [R9+URZ], R4 ;  /* 0x00000004090085a7 */ /* 0x000e64000800007f */
[----:B-1----:R-:W-:Y:S05]  /*6760*/  @!P0 BRA `(.L_x_126) ;  /* 0xfffffffc00f08947 */ /* 0x002fea000383ffff */
[----:B------:R-:W-:Y:S05]  /*6770*/  BRA `(.L_x_142) ;  /* 0xfffffff800ac7947 */ /* 0x000fea000383ffff */
.L_x_127:
[----:B0-----:R0:W1:Y:S02]  /*6780*/  SYNCS.PHASECHK.TRANS64.TRYWAIT P0, [R6+URZ], R5 ;  /* 0x00000005060075a7 */ /* 0x001064000800017f */
[----:B-1----:R-:W-:Y:S05]  /*6790*/  @!P0 NANOSLEEP.SYNCS 0x989680 ;  /* 0x009896800000895d */ /* 0x002fea0003900000 */
[----:B------:R-:W1:Y:S02]  /*67a0*/  @!P0 SYNCS.PHASECHK.TRANS64 P0, [R6+URZ], R5 ;  /* 0x00000005060085a7 */ /* 0x000e64000800007f */
[----:B-1----:R-:W-:Y:S05]  /*67b0*/  @!P0 BRA `(.L_x_127) ;  /* 0xfffffffc00f08947 */ /* 0x002fea000383ffff */
[----:B------:R-:W-:Y:S05]  /*67c0*/  BRA `(.L_x_143) ;  /* 0xfffffff800bc7947 */ /* 0x000fea000383ffff */
.L_x_128:
[----:B-1----:R1:W2:Y:S02]  /*67d0*/  SYNCS.PHASECHK.TRANS64.TRYWAIT P0, [R9+URZ], R4 ;  /* 0x00000004090075a7 */ /* 0x0022a4000800017f */
[----:B--2---:R-:W-:Y:S05]  /*67e0*/  @!P0 NANOSLEEP.SYNCS 0x989680 ;  /* 0x009896800000895d */ /* 0x004fea0003900000 */
[----:B------:R-:W2:Y:S02]  /*67f0*/  @!P0 SYNCS.PHASECHK.TRANS64 P0, [R9+URZ], R4 ;  /* 0x00000004090085a7 */ /* 0x000ea4000800007f */
[----:B--2---:R-:W-:Y:S05]  /*6800*/  @!P0 BRA `(.L_x_128) ;  /* 0xfffffffc00f08947 */ /* 0x004fea000383ffff */
[----:B------:R-:W-:Y:S05]  /*6810*/  BRA `(.L_x_144) ;  /* 0xfffffff800c47947 */ /* 0x000fea000383ffff */
.L_x_145:
[----:B------:R-:W-:-:S00]  /*6820*/  BRA `(.L_x_145) ;  /* 0xfffffffc00fc7947 */ /* 0x000fc0000383ffff */
[----:B------:R-:W-:-:S00]  /*6830*/  NOP ;  /* 0x0000000000007918 */ /* 0x000fc00000000000 */
        /* <DEDUP_REMOVED lines=12> */
.L_x_146:


//--------------------- .nv.global.init           --------------------------
	.section	.nv.global.init,"aw",@progbits
.nv.global.init:
	.type		$str$22,@object
	.size		$str$22,($str$23 - $str$22)
$str$22:
        /*0000*/ 	.byte	0x6b, 0x5f, 0x74, 0x69, 0x6c, 0x65, 0x5f, 0x63, 0x6f, 0x75, 0x6e, 0x74, 0x20, 0x3e, 0x3d, 0x20
        /*0010*/ 	.byte	0x31, 0x00
	.type		$str$23,@object
	.size		$str$23,(__unnamed_1 - $str$23)
$str$23:
        /*0012*/ 	.byte	0x2f, 0x74, 0x6d, 0x70, 0x2f, 0x63, 0x75, 0x74, 0x6c, 0x61, 0x73, 0x73, 0x5f, 0x73, 0x77, 0x65
        /*0022*/ 	.byte	0x65, 0x70, 0x5f, 0x73, 0x72, 0x63, 0x2f, 0x69, 0x6e, 0x63, 0x6c, 0x75, 0x64, 0x65, 0x2f, 0x63
        /*0032*/ 	.byte	0x75, 0x74, 0x6c, 0x61, 0x73, 0x73, 0x2f, 0x67, 0x65, 0x6d, 0x6d, 0x2f, 0x63, 0x6f, 0x6c, 0x6c
        /*0042*/ 	.byte	0x65, 0x63, 0x74, 0x69, 0x76, 0x65, 0x2f, 0x73, 0x6d, 0x39, 0x30, 0x5f, 0x6d, 0x6d, 0x61, 0x5f
        /*0052*/ 	.byte	0x74, 0x6d, 0x61, 0x5f, 0x67, 0x6d, 0x6d, 0x61, 0x5f, 0x73, 0x73, 0x5f, 0x77, 0x61, 0x72, 0x70
        /*0062*/ 	.byte	0x73, 0x70, 0x65, 0x63, 0x69, 0x61, 0x6c, 0x69, 0x7a, 0x65, 0x64, 0x2e, 0x68, 0x70, 0x70, 0x00
	.type		__unnamed_1,@object
	.size		__unnamed_1,(.L_0 - __unnamed_1)
__unnamed_1:
        /*0072*/ 	.byte	0x76, 0x6f, 0x69, 0x64, 0x20, 0x63, 0x75, 0x74, 0x6c, 0x61, 0x73, 0x73, 0x3a, 0x3a, 0x67, 0x65
        /* <DEDUP_REMOVED lines=178> */
.L_0:


//--------------------- .nv.shared._ZN7cutlass13device_kernelINS_4gemm6kernel13GemmUniversalIN4cute5tupleIJiiiiEEENS1_10collective13CollectiveMmaINS1_34MainloopSm90TmaGmmaWarpSpecializedILi9ENS5_IJNS4_1CILi2EEENSA_ILi4EEENSA_ILi1EEEEEENS1_35KernelTmaWarpSpecializedCooperativeEEENS5_IJNSA_ILi128EEENSA_ILi64EEENSA_ILi32EEEEEENS_10tfloat32_tENS5_IJlSD_lEEESL_SM_NS4_8TiledMMAINS4_8MMA_AtomIJNS4_4SM904GMMA29MMA_64x64x8_F32TF32TF32_SS_TNILNSQ_7ScaleInE1ELSS_1EEEEEENS4_6LayoutINS5_IJSB_SD_SD_EEENS5_IJSD_NSA_ILi0EEESX_EEEEENS5_IJNS4_10UnderscoreES10_S10_EEEEENS4_23SM90_TMA_LOAD_MULTICASTENS4_14ComposedLayoutINS4_7SwizzleILi3ELi4ELi3EEENS4_18smem_ptr_flag_bitsILi32EEENSV_INS5_IJNSA_ILi8EEESJ_EEENS5_IJSJ_SD_EEEEEEEvNS4_8identityES13_S1D_vS1E_EENS_8epilogue10collective6detail29Sm90TmaWarpSpecializedAdapterINS1H_15DefaultEpilogueISL_SM_SM_NS1G_6thread17LinearCombinationISL_Li1EffLNS1L_9ScaleType4KindE0ELNS_15FloatRoundStyleE2ESL_EENS1_15EpilogueDefaultEEEEEvvEEEEvNT_6ParamsE --------------------------
	.section	.nv.shared._ZN7cutlass13device_kernelINS_4gemm6kernel13GemmUniversalIN4cute5tupleIJiiiiEEENS1_10collective13CollectiveMmaINS1_34MainloopSm90TmaGmmaWarpSpecializedILi9ENS5_IJNS4_1CILi2EEENSA_ILi4EEENSA_ILi1EEEEEENS1_35KernelTmaWarpSpecializedCooperativeEEENS5_IJNSA_ILi128EEENSA_ILi64EEENSA_ILi32EEEEEENS_10tfloat32_tENS5_IJlSD_lEEESL_SM_NS4_8TiledMMAINS4_8MMA_AtomIJNS4_4SM904GMMA29MMA_64x64x8_F32TF32TF32_SS_TNILNSQ_7ScaleInE1ELSS_1EEEEEENS4_6LayoutINS5_IJSB_SD_SD_EEENS5_IJSD_NSA_ILi0EEESX_EEEEENS5_IJNS4_10UnderscoreES10_S10_EEEEENS4_23SM90_TMA_LOAD_MULTICASTENS4_14ComposedLayoutINS4_7SwizzleILi3ELi4ELi3EEENS4_18smem_ptr_flag_bitsILi32EEENSV_INS5_IJNSA_ILi8EEESJ_EEENS5_IJSJ_SD_EEEEEEEvNS4_8identityES13_S1D_vS1E_EENS_8epilogue10collective6detail29Sm90TmaWarpSpecializedAdapterINS1H_15DefaultEpilogueISL_SM_SM_NS1G_6thread17LinearCombinationISL_Li1EffLNS1L_9ScaleType4KindE0ELNS_15FloatRoundStyleE2ESL_EENS1_15EpilogueDefaultEEEEEvvEEEEvNT_6ParamsE,"aw",@nobits
	.sectionflags	@""
	.align	16
	.zero		1024


//--------------------- .nv.shared.reserved.0     --------------------------
	.section	.nv.shared.reserved.0,"aw",@nobits
	.weak		__nv_reservedSMEM_offset_0_alias
	.size		__nv_reservedSMEM_offset_0_alias, 0, 0
	.other		__nv_reservedSMEM_offset_0_alias,@"STO_CUDA_RESERVED_SHARED STV_DEFAULT"
__nv_reservedSMEM_offset_0_alias:
	.zero		0


//--------------------- .nv.global                --------------------------
	.section	.nv.global,"aw",@nobits
.nv.global:
	.type		_ZN40_INTERNAL_b4bb628d_4_k_cu_24b21548_276754cute1_E,@object
	.size		_ZN40_INTERNAL_b4bb628d_4_k_cu_24b21548_276754cute1_E,(_ZN40_INTERNAL_b4bb628d_4_k_cu_24b21548_276754cuda3std3__45__cpo6cbeginE - _ZN40_INTERNAL_b4bb628d_4_k_cu_24b21548_276754cute1_E)
_ZN40_INTERNAL_b4bb628d_4_k_cu_24b21548_276754cute1_E:
	.zero		1
	.type		_ZN40_INTERNAL_b4bb628d_4_k_cu_24b21548_276754cuda3std3__45__cpo6cbeginE,@object
	.size		_ZN40_INTERNAL_b4bb628d_4_k_cu_24b21548_276754cuda3std3__45__cpo6cbeginE,(_ZN40_INTERNAL_b4bb628d_4_k_cu_24b21548_276754cuda3std3__48in_placeE - _ZN40_INTERNAL_b4bb628d_4_k_cu_24b21548_276754cuda3std3__45__cpo6cbeginE)
_ZN40_INTERNAL_b4bb628d_4_k_cu_24b21548_276754cuda3std3__45__cpo6cbeginE:
	.zero		1
	.type		_ZN40_INTERNAL_b4bb628d_4_k_cu_24b21548_276754cuda3std3__48in_placeE,@object
	.size		_ZN40_INTERNAL_b4bb628d_4_k_cu_24b21548_276754cuda3std3__48in_placeE,(_ZN40_INTERNAL_b4bb628d_4_k_cu_24b21548_276754cuda3std6ranges3__45__cpo9iter_moveE - _ZN40_INTERNAL_b4bb628d_4_k_cu_24b21548_276754cuda3std3__48in_placeE)
_ZN40_INTERNAL_b4bb628d_4_k_cu_24b21548_276754cuda3std3__48in_placeE:
	.zero		1
	.type		_ZN40_INTERNAL_b4bb628d_4_k_cu_24b21548_276754cuda3std6ranges3__45__cpo9iter_moveE,@object
	.size		_ZN40_INTERNAL_b4bb628d_4_k_cu_24b21548_276754cuda3std6ranges3__45__cpo9iter_moveE,(_ZN40_INTERNAL_b4bb628d_4_k_cu_24b21548_276754cuda3std3__45__cpo5beginE - _ZN40_INTERNAL_b4bb628d_4_k_cu_24b21548_276754cuda3std6ranges3__45__cpo9iter_moveE)
_ZN40_INTERNAL_b4bb628d_4_k_cu_24b21548_276754cuda3std6ranges3__45__cpo9iter_moveE:
	.zero		1
	.type		_ZN40_INTERNAL_b4bb628d_4_k_cu_24b21548_276754cuda3std3__45__cpo5beginE,@object
	.size		_ZN40_INTERNAL_b4bb628d_4_k_cu_24b21548_276754cuda3std3__45__cpo5beginE,(_ZN40_INTERNAL_b4bb628d_4_k_cu_24b21548_276754cuda3std3__442_GLOBAL__N__b4bb628d_4_k_cu_24b21548_276756ignoreE - _ZN40_INTERNAL_b4bb628d_4_k_cu_24b21548_276754cuda3std3__45__cpo5beginE)
_ZN40_INTERNAL_b4bb628d_4_k_cu_24b21548_276754cuda3std3__45__cpo5beginE:
	.zero		1
	.type		_ZN40_INTERNAL_b4bb628d_4_k_cu_24b21548_276754cuda3std3__442_GLOBAL__N__b4bb628d_4_k_cu_24b21548_276756ignoreE,@object
	.size		_ZN40_INTERNAL_b4bb628d_4_k_cu_24b21548_276754cuda3std3__442_GLOBAL__N__b4bb628d_4_k_cu_24b21548_276756ignoreE,(_ZN40_INTERNAL_b4bb628d_4_k_cu_24b21548_276754cute7productE - _ZN40_INTERNAL_b4bb628d_4_k_cu_24b21548_276754cuda3std3__442_GLOBAL__N__b4bb628d_4_k_cu_24b21548_276756ignoreE)
_ZN40_INTERNAL_b4bb628d_4_k_cu_24b21548_276754cuda3std3__442_GLOBAL__N__b4bb628d_4_k_cu_24b21548_276756ignoreE:
	.zero		1
	.type		_ZN40_INTERNAL_b4bb628d_4_k_cu_24b21548_276754cute7productE,@object
	.size		_ZN40_INTERNAL_b4bb628d_4_k_cu_24b21548_276754cute7productE,(_ZN40_INTERNAL_b4bb628d_4_k_cu_24b21548_276754cuda3std3__45__cpo3endE - _ZN40_INTERNAL_b4bb628d_4_k_cu_24b21548_276754cute7productE)
_ZN40_INTERNAL_b4bb628d_4_k_cu_24b21548_276754cute7productE:
	.zero		1
	.type		_ZN40_INTERNAL_b4bb628d_4_k_cu_24b21548_276754cuda3std3__45__cpo3endE,@object
	.size		_ZN40_INTERNAL_b4bb628d_4_k_cu_24b21548_276754cuda3std3__45__cpo3endE,(_ZN40_INTERNAL_b4bb628d_4_k_cu_24b21548_276754cuda3std3__419piecewise_constructE - _ZN40_INTERNAL_b4bb628d_4_k_cu_24b21548_276754cuda3std3__45__cpo3endE)
_ZN40_INTERNAL_b4bb628d_4_k_cu_24b21548_276754cuda3std3__45__cpo3endE:
	.zero		1
	.type		_ZN40_INTERNAL_b4bb628d_4_k_cu_24b21548_276754cuda3std3__419piecewise_constructE,@object
	.size		_ZN40_INTERNAL_b4bb628d_4_k_cu_24b21548_276754cuda3std3__419piecewise_constructE,(_ZN40_INTERNAL_b4bb628d_4_k_cu_24b21548_276754cuda3std3__45__cpo4cendE - _ZN40_INTERNAL_b4bb628d_4_k_cu_24b21548_276754cuda3std3__419piecewise_constructE)
_ZN40_INTERNAL_b4bb628d_4_k_cu_24b21548_276754cuda3std3__419piecewise_constructE:
	.zero		1
	.type		_ZN40_INTERNAL_b4bb628d_4_k_cu_24b21548_276754cuda3std3__45__cpo4cendE,@object
	.size		_ZN40_INTERNAL_b4bb628d_4_k_cu_24b21548_276754cuda3std3__45__cpo4cendE,(_ZN40_INTERNAL_b4bb628d_4_k_cu_24b21548_276754cuda3std6ranges3__45__cpo4swapE - _ZN40_INTERNAL_b4bb628d_4_k_cu_24b21548_276754cuda3std3__45__cpo4cendE)
_ZN40_INTERNAL_b4bb628d_4_k_cu_24b21548_276754cuda3std3__45__cpo4cendE:
	.zero		1
	.type		_ZN40_INTERNAL_b4bb628d_4_k_cu_24b21548_276754cuda3std6ranges3__45__cpo4swapE,@object
	.size		_ZN40_INTERNAL_b4bb628d_4_k_cu_24b21548_276754cuda3std6ranges3__45__cpo4swapE,(.L_8 - _ZN40_INTERNAL_b4bb628d_4_k_cu_24b21548_276754cuda3std6ranges3__45__cpo4swapE)
_ZN40_INTERNAL_b4bb628d_4_k_cu_24b21548_276754cuda3std6ranges3__45__cpo4swapE:
	.zero		1
.L_8:


//--------------------- .nv.constant0._ZN7cutlass13device_kernelINS_4gemm6kernel13GemmUniversalIN4cute5tupleIJiiiiEEENS1_10collective13CollectiveMmaINS1_34MainloopSm90TmaGmmaWarpSpecializedILi9ENS5_IJNS4_1CILi2EEENSA_ILi4EEENSA_ILi1EEEEEENS1_35KernelTmaWarpSpecializedCooperativeEEENS5_IJNSA_ILi128EEENSA_ILi64EEENSA_ILi32EEEEEENS_10tfloat32_tENS5_IJlSD_lEEESL_SM_NS4_8TiledMMAINS4_8MMA_AtomIJNS4_4SM904GMMA29MMA_64x64x8_F32TF32TF32_SS_TNILNSQ_7ScaleInE1ELSS_1EEEEEENS4_6LayoutINS5_IJSB_SD_SD_EEENS5_IJSD_NSA_ILi0EEESX_EEEEENS5_IJNS4_10UnderscoreES10_S10_EEEEENS4_23SM90_TMA_LOAD_MULTICASTENS4_14ComposedLayoutINS4_7SwizzleILi3ELi4ELi3EEENS4_18smem_ptr_flag_bitsILi32EEENSV_INS5_IJNSA_ILi8EEESJ_EEENS5_IJSJ_SD_EEEEEEEvNS4_8identityES13_S1D_vS1E_EENS_8epilogue10collective6detail29Sm90TmaWarpSpecializedAdapterINS1H_15DefaultEpilogueISL_SM_SM_NS1G_6thread17LinearCombinationISL_Li1EffLNS1L_9ScaleType4KindE0ELNS_15FloatRoundStyleE2ESL_EENS1_15EpilogueDefaultEEEEEvvEEEEvNT_6ParamsE --------------------------
	.section	.nv.constant0._ZN7cutlass13device_kernelINS_4gemm6kernel13GemmUniversalIN4cute5tupleIJiiiiEEENS1_10collective13CollectiveMmaINS1_34MainloopSm90TmaGmmaWarpSpecializedILi9ENS5_IJNS4_1CILi2EEENSA_ILi4EEENSA_ILi1EEEEEENS1_35KernelTmaWarpSpecializedCooperativeEEENS5_IJNSA_ILi128EEENSA_ILi64EEENSA_ILi32EEEEEENS_10tfloat32_tENS5_IJlSD_lEEESL_SM_NS4_8TiledMMAINS4_8MMA_AtomIJNS4_4SM904GMMA29MMA_64x64x8_F32TF32TF32_SS_TNILNSQ_7ScaleInE1ELSS_1EEEEEENS4_6LayoutINS5_IJSB_SD_SD_EEENS5_IJSD_NSA_ILi0EEESX_EEEEENS5_IJNS4_10UnderscoreES10_S10_EEEEENS4_23SM90_TMA_LOAD_MULTICASTENS4_14ComposedLayoutINS4_7SwizzleILi3ELi4ELi3EEENS4_18smem_ptr_flag_bitsILi32EEENSV_INS5_IJNSA_ILi8EEESJ_EEENS5_IJSJ_SD_EEEEEEEvNS4_8identityES13_S1D_vS1E_EENS_8epilogue10collective6detail29Sm90TmaWarpSpecializedAdapterINS1H_15DefaultEpilogueISL_SM_SM_NS1G_6thread17LinearCombinationISL_Li1EffLNS1L_9ScaleType4KindE0ELNS_15FloatRoundStyleE2ESL_EENS1_15EpilogueDefaultEEEEEvvEEEEvNT_6ParamsE,"a",@progbits
	.sectionflags	@""
	.align	4
.nv.constant0._ZN7cutlass13device_kernelINS_4gemm6kernel13GemmUniversalIN4cute5tupleIJiiiiEEENS1_10collective13CollectiveMmaINS1_34MainloopSm90TmaGmmaWarpSpecializedILi9ENS5_IJNS4_1CILi2EEENSA_ILi4EEENSA_ILi1EEEEEENS1_35KernelTmaWarpSpecializedCooperativeEEENS5_IJNSA_ILi128EEENSA_ILi64EEENSA_ILi32EEEEEENS_10tfloat32_tENS5_IJlSD_lEEESL_SM_NS4_8TiledMMAINS4_8MMA_AtomIJNS4_4SM904GMMA29MMA_64x64x8_F32TF32TF32_SS_TNILNSQ_7ScaleInE1ELSS_1EEEEEENS4_6LayoutINS5_IJSB_SD_SD_EEENS5_IJSD_NSA_ILi0EEESX_EEEEENS5_IJNS4_10UnderscoreES10_S10_EEEEENS4_23SM90_TMA_LOAD_MULTICASTENS4_14ComposedLayoutINS4_7SwizzleILi3ELi4ELi3EEENS4_18smem_ptr_flag_bitsILi32EEENSV_INS5_IJNSA_ILi8EEESJ_EEENS5_IJSJ_SD_EEEEEEEvNS4_8identityES13_S1D_vS1E_EENS_8epilogue10collective6detail29Sm90TmaWarpSpecializedAdapterINS1H_15DefaultEpilogueISL_SM_SM_NS1G_6thread17LinearCombinationISL_Li1EffLNS1L_9ScaleType4KindE0ELNS_15FloatRoundStyleE2ESL_EENS1_15EpilogueDefaultEEEEEvvEEEEvNT_6ParamsE:
	.zero		1664


//--------------------- SYMBOLS --------------------------

	.type		.nv.reservedSmem.offset0,@object
	.size		.nv.reservedSmem.offset0,0x4
	.type		__assertfail,@function
